	.target	sm_90a

	.elftype	@"ET_EXEC"


//--------------------- .note.nv.tkinfo           --------------------------
	.section	.note.nv.tkinfo,"",@"SHT_NOTE"
	.sectionflags	@"SHF_NOTE_NV_TKINFO"
	.tkinfo
        /*0018*/ 	.word	0x00000002
        /*0030*/ 	.string	""
        /*0030*/ 	.string	"ptxas"
        /*0030*/ 	.string	"Cuda compilation tools, release 13.0, V13.0.88"
        /*0030*/ 	.string	"Build cuda_13.0.r13.0/compiler.36424714_0"
        /*0030*/ 	.string	"-arch sm_90a -m 64 "



//--------------------- .note.nv.cuinfo           --------------------------
	.section	.note.nv.cuinfo,"",@"SHT_NOTE"
	.sectionflags	@"SHF_NOTE_NV_CUINFO"
        /*0018*/ 	.short	0x0002
        /*001a*/ 	.short	0x005a
        /*001c*/ 	.short	0x0082
	.zero		2


//--------------------- .nv.info                  --------------------------
	.section	.nv.info,"",@"SHT_CUDA_INFO"
	.align	4


	//----- nvinfo : EIATTR_REGCOUNT
	.align		4
        /*0000*/ 	.byte	0x04, 0x2f
        /*0002*/ 	.short	(.L_15 - .L_14)
	.align		4
.L_14:
        /*0004*/ 	.word	index@(_ZN7cutlass13device_kernelINS_4gemm6kernel13GemmUniversalIN4cute5tupleIJiiiiEEENS1_10collective13CollectiveMmaINS1_34MainloopSm90TmaGmmaWarpSpecializedILi28ENS5_IJNS4_1CILi1EEENSA_ILi8EEESB_EEENS1_32KernelTmaWarpSpecializedPingpongEEENS5_IJNSA_ILi64EEESG_NSA_ILi32EEEEEENS_6half_tENS5_IJlSB_lEEESJ_SK_NS4_8TiledMMAINS4_8MMA_AtomIJNS4_4SM904GMMA25MMA_64x64x16_F32F16F16_SSILNSO_5MajorE0ELSQ_0ELNSO_7ScaleInE1ELSR_1EEEEEENS4_6LayoutINS5_IJSB_SB_SB_EEENS5_IJNSA_ILi0EEESW_SW_EEEEENS5_IJNS4_10UnderscoreESZ_SZ_EEEEENS4_23SM90_TMA_LOAD_MULTICASTENS4_14ComposedLayoutINS4_7SwizzleILi2ELi4ELi3EEENS4_18smem_ptr_flag_bitsILi16EEENSU_INS5_IJSC_SH_EEENS5_IJSH_SB_EEEEEEEvNS4_8identityENS4_13SM90_TMA_LOADES1B_vS1C_EENS_8epilogue10collective6detail29Sm90TmaWarpSpecializedAdapterINS1G_15DefaultEpilogueISJ_SK_SK_NS1F_6thread17LinearCombinationISJ_Li1EffLNS1K_9ScaleType4KindE0ELNS_15FloatRoundStyleE2ESJ_EENS1_15EpilogueDefaultEEEEEvvEEEEvNT_6ParamsE)
        /*0008*/ 	.word	0x000000a8


	//----- nvinfo : EIATTR_FRAME_SIZE
	.align		4
.L_15:
        /*000c*/ 	.byte	0x04, 0x11
        /*000e*/ 	.short	(.L_17 - .L_16)
	.align		4
.L_16:
        /*0010*/ 	.word	index@(_ZN7cutlass13device_kernelINS_4gemm6kernel13GemmUniversalIN4cute5tupleIJiiiiEEENS1_10collective13CollectiveMmaINS1_34MainloopSm90TmaGmmaWarpSpecializedILi28ENS5_IJNS4_1CILi1EEENSA_ILi8EEESB_EEENS1_32KernelTmaWarpSpecializedPingpongEEENS5_IJNSA_ILi64EEESG_NSA_ILi32EEEEEENS_6half_tENS5_IJlSB_lEEESJ_SK_NS4_8TiledMMAINS4_8MMA_AtomIJNS4_4SM904GMMA25MMA_64x64x16_F32F16F16_SSILNSO_5MajorE0ELSQ_0ELNSO_7ScaleInE1ELSR_1EEEEEENS4_6LayoutINS5_IJSB_SB_SB_EEENS5_IJNSA_ILi0EEESW_SW_EEEEENS5_IJNS4_10UnderscoreESZ_SZ_EEEEENS4_23SM90_TMA_LOAD_MULTICASTENS4_14ComposedLayoutINS4_7SwizzleILi2ELi4ELi3EEENS4_18smem_ptr_flag_bitsILi16EEENSU_INS5_IJSC_SH_EEENS5_IJSH_SB_EEEEEEEvNS4_8identityENS4_13SM90_TMA_LOADES1B_vS1C_EENS_8epilogue10collective6detail29Sm90TmaWarpSpecializedAdapterINS1G_15DefaultEpilogueISJ_SK_SK_NS1F_6thread17LinearCombinationISJ_Li1EffLNS1K_9ScaleType4KindE0ELNS_15FloatRoundStyleE2ESJ_EENS1_15EpilogueDefaultEEEEEvvEEEEvNT_6ParamsE)
        /*0014*/ 	.word	0x00000008


	//----- nvinfo : EIATTR_MIN_STACK_SIZE
	.align		4
.L_17:
        /*0018*/ 	.byte	0x04, 0x12
        /*001a*/ 	.short	(.L_19 - .L_18)
	.align		4
.L_18:
        /*001c*/ 	.word	index@(_ZN7cutlass13device_kernelINS_4gemm6kernel13GemmUniversalIN4cute5tupleIJiiiiEEENS1_10collective13CollectiveMmaINS1_34MainloopSm90TmaGmmaWarpSpecializedILi28ENS5_IJNS4_1CILi1EEENSA_ILi8EEESB_EEENS1_32KernelTmaWarpSpecializedPingpongEEENS5_IJNSA_ILi64EEESG_NSA_ILi32EEEEEENS_6half_tENS5_IJlSB_lEEESJ_SK_NS4_8TiledMMAINS4_8MMA_AtomIJNS4_4SM904GMMA25MMA_64x64x16_F32F16F16_SSILNSO_5MajorE0ELSQ_0ELNSO_7ScaleInE1ELSR_1EEEEEENS4_6LayoutINS5_IJSB_SB_SB_EEENS5_IJNSA_ILi0EEESW_SW_EEEEENS5_IJNS4_10UnderscoreESZ_SZ_EEEEENS4_23SM90_TMA_LOAD_MULTICASTENS4_14ComposedLayoutINS4_7SwizzleILi2ELi4ELi3EEENS4_18smem_ptr_flag_bitsILi16EEENSU_INS5_IJSC_SH_EEENS5_IJSH_SB_EEEEEEEvNS4_8identityENS4_13SM90_TMA_LOADES1B_vS1C_EENS_8epilogue10collective6detail29Sm90TmaWarpSpecializedAdapterINS1G_15DefaultEpilogueISJ_SK_SK_NS1F_6thread17LinearCombinationISJ_Li1EffLNS1K_9ScaleType4KindE0ELNS_15FloatRoundStyleE2ESJ_EENS1_15EpilogueDefaultEEEEEvvEEEEvNT_6ParamsE)
        /*0020*/ 	.word	0x00000008
.L_19:


//--------------------- .nv.compat                --------------------------
	.section	.nv.compat,"",@"SHT_CUDA_COMPAT_INFO"
	.align	4
        /*0000*/ 	.byte	0x02, 0x09, 0x01, 0x00, 0x02, 0x02, 0x04, 0x00, 0x02, 0x05, 0x05, 0x00, 0x03, 0x07, 0x01, 0x01
        /*0010*/ 	.byte	0x02, 0x03, 0x01, 0x00, 0x02, 0x06, 0x01, 0x00, 0x04, 0x0b, 0x08, 0x00, 0x00, 0x00, 0x00, 0x00
        /*0020*/ 	.byte	0x00, 0x00, 0x00, 0x00


//--------------------- .nv.info._ZN7cutlass13device_kernelINS_4gemm6kernel13GemmUniversalIN4cute5tupleIJiiiiEEENS1_10collective13CollectiveMmaINS1_34MainloopSm90TmaGmmaWarpSpecializedILi28ENS5_IJNS4_1CILi1EEENSA_ILi8EEESB_EEENS1_32KernelTmaWarpSpecializedPingpongEEENS5_IJNSA_ILi64EEESG_NSA_ILi32EEEEEENS_6half_tENS5_IJlSB_lEEESJ_SK_NS4_8TiledMMAINS4_8MMA_AtomIJNS4_4SM904GMMA25MMA_64x64x16_F32F16F16_SSILNSO_5MajorE0ELSQ_0ELNSO_7ScaleInE1ELSR_1EEEEEENS4_6LayoutINS5_IJSB_SB_SB_EEENS5_IJNSA_ILi0EEESW_SW_EEEEENS5_IJNS4_10UnderscoreESZ_SZ_EEEEENS4_23SM90_TMA_LOAD_MULTICASTENS4_14ComposedLayoutINS4_7SwizzleILi2ELi4ELi3EEENS4_18smem_ptr_flag_bitsILi16EEENSU_INS5_IJSC_SH_EEENS5_IJSH_SB_EEEEEEEvNS4_8identityENS4_13SM90_TMA_LOADES1B_vS1C_EENS_8epilogue10collective6detail29Sm90TmaWarpSpecializedAdapterINS1G_15DefaultEpilogueISJ_SK_SK_NS1F_6thread17LinearCombinationISJ_Li1EffLNS1K_9ScaleType4KindE0ELNS_15FloatRoundStyleE2ESJ_EENS1_15EpilogueDefaultEEEEEvvEEEEvNT_6ParamsE --------------------------
	.section	.nv.info._ZN7cutlass13device_kernelINS_4gemm6kernel13GemmUniversalIN4cute5tupleIJiiiiEEENS1_10collective13CollectiveMmaINS1_34MainloopSm90TmaGmmaWarpSpecializedILi28ENS5_IJNS4_1CILi1EEENSA_ILi8EEESB_EEENS1_32KernelTmaWarpSpecializedPingpongEEENS5_IJNSA_ILi64EEESG_NSA_ILi32EEEEEENS_6half_tENS5_IJlSB_lEEESJ_SK_NS4_8TiledMMAINS4_8MMA_AtomIJNS4_4SM904GMMA25MMA_64x64x16_F32F16F16_SSILNSO_5MajorE0ELSQ_0ELNSO_7ScaleInE1ELSR_1EEEEEENS4_6LayoutINS5_IJSB_SB_SB_EEENS5_IJNSA_ILi0EEESW_SW_EEEEENS5_IJNS4_10UnderscoreESZ_SZ_EEEEENS4_23SM90_TMA_LOAD_MULTICASTENS4_14ComposedLayoutINS4_7SwizzleILi2ELi4ELi3EEENS4_18smem_ptr_flag_bitsILi16EEENSU_INS5_IJSC_SH_EEENS5_IJSH_SB_EEEEEEEvNS4_8identityENS4_13SM90_TMA_LOADES1B_vS1C_EENS_8epilogue10collective6detail29Sm90TmaWarpSpecializedAdapterINS1G_15DefaultEpilogueISJ_SK_SK_NS1F_6thread17LinearCombinationISJ_Li1EffLNS1K_9ScaleType4KindE0ELNS_15FloatRoundStyleE2ESJ_EENS1_15EpilogueDefaultEEEEEvvEEEEvNT_6ParamsE,"",@"SHT_CUDA_INFO"
	.sectionflags	@""
	.align	4


	//----- nvinfo : EIATTR_CUDA_API_VERSION
	.align		4
        /*0000*/ 	.byte	0x04, 0x37
        /*0002*/ 	.short	(.L_21 - .L_20)
.L_20:
        /*0004*/ 	.word	0x00000082


	//----- nvinfo : EIATTR_KPARAM_INFO
	.align		4
.L_21:
        /*0008*/ 	.byte	0x04, 0x17
        /*000a*/ 	.short	(.L_23 - .L_22)
.L_22:
        /*000c*/ 	.word	0x00000000
        /*0010*/ 	.short	0x0000
        /*0012*/ 	.short	0x0070
        /*0014*/ 	.byte	0x00, 0xf0, 0x01, 0x10


	//----- nvinfo : EIATTR_SPARSE_MMA_MASK
	.align		4
.L_23:
        /*0018*/ 	.byte	0x03, 0x50
        /*001a*/ 	.short	0x0000


	//----- nvinfo : EIATTR_MAXREG_COUNT
	.align		4
        /*001c*/ 	.byte	0x03, 0x1b
        /*001e*/ 	.short	0x00a8


	//----- nvinfo : EIATTR_NUM_BARRIERS
	.align		4
        /*0020*/ 	.byte	0x02, 0x4c
        /*0022*/ 	.byte	0x01
	.zero		1


	//----- nvinfo : EIATTR_EXTERNS
	.align		4
        /*0024*/ 	.byte	0x04, 0x0f
        /*0026*/ 	.short	(.L_25 - .L_24)


	//   ....[0]....
	.align		4
.L_24:
        /*0028*/ 	.word	index@(__assertfail)


	//----- nvinfo : EIATTR_ANNOTATIONS
	.align		4
.L_25:
        /*002c*/ 	.byte	0x04, 0x55
        /*002e*/ 	.short	(.L_27 - .L_26)


	//   ....[0]....
.L_26:
        /*0030*/ 	.word	0x00000001
        /*0034*/ 	.byte	0x70, 0x10, 0x00, 0x00, 0x01, 0x00, 0x00, 0x00, 0xf0, 0x45, 0x00, 0x00, 0x01, 0x00, 0x00, 0x00
        /*0044*/ 	.byte	0x70, 0x52, 0x00, 0x00


	//----- nvinfo : EIATTR_MERCURY_ISA_VERSION
	.align		4
.L_27:
        /*0048*/ 	.byte	0x03, 0x5f
        /*004a*/ 	.short	0x0101


	//----- nvinfo : EIATTR_INT_WARP_WIDE_INSTR_OFFSETS
	.align		4
        /*004c*/ 	.byte	0x04, 0x31
        /*004e*/ 	.short	(.L_29 - .L_28)


	//   ....[0]....
.L_28:
        /*0050*/ 	.word	0x000007c0


	//   ....[1]....
        /*0054*/ 	.word	0x00000800


	//   ....[2]....
        /*0058*/ 	.word	0x00000940


	//   ....[3]....
        /*005c*/ 	.word	0x00000950


	//   ....[4]....
        /*0060*/ 	.word	0x00000970


	//   ....[5]....
        /*0064*/ 	.word	0x00000990


	//   ....[6]....
        /*0068*/ 	.word	0x00000a40


	//   ....[7]....
        /*006c*/ 	.word	0x00000a90


	//   ....[8]....
        /*0070*/ 	.word	0x000020e0


	//----- nvinfo : EIATTR_COOP_GROUP_MASK_REGIDS
	.align		4
.L_29:
        /*0074*/ 	.byte	0x04, 0x29
        /*0076*/ 	.short	(.L_31 - .L_30)


	//   ....[0]....
.L_30:
        /*0078*/ 	.word	0xffffffff


	//   ....[1]....
        /*007c*/ 	.word	0xffffffff


	//   ....[2]....
        /*0080*/ 	.word	0xffffffff


	//   ....[3]....
        /*0084*/ 	.word	0xffffffff


	//   ....[4]....
        /*0088*/ 	.word	0xffffffff


	//   ....[5]....
        /*008c*/ 	.word	0xffffffff


	//   ....[6]....
        /*0090*/ 	.word	0xffffffff


	//----- nvinfo : EIATTR_COOP_GROUP_INSTR_OFFSETS
	.align		4
.L_31:
        /*0094*/ 	.byte	0x04, 0x28
        /*0096*/ 	.short	(.L_33 - .L_32)


	//   ....[0]....
.L_32:
        /*0098*/ 	.word	0x00000070


	//   ....[1]....
        /*009c*/ 	.word	0x00000080


	//   ....[2]....
        /*00a0*/ 	.word	0x00000140


	//   ....[3]....
        /*00a4*/ 	.word	0x00000600


	//   ....[4]....
        /*00a8*/ 	.word	0x00000640


	//   ....[5]....
        /*00ac*/ 	.word	0x00000ae0


	//   ....[6]....
        /*00b0*/ 	.word	0x00000c10


	//----- nvinfo : EIATTR_REG_RECONFIG
	.align		4
.L_33:
        /*00b4*/ 	.byte	0x01, 0x54
	.zero		2


	//----- nvinfo : EIATTR_SYSCALL_OFFSETS
	.align		4
        /*00b8*/ 	.byte	0x04, 0x46
        /*00ba*/ 	.short	(.L_35 - .L_34)


	//   ....[0]....
.L_34:
        /*00bc*/ 	.word	0x00001b20


	//----- nvinfo : EIATTR_MBARRIER_INSTR_OFFSETS
	.align		4
.L_35:
        /*00c0*/ 	.byte	0x04, 0x39
        /*00c2*/ 	.short	(.L_37 - .L_36)


	//   ....[0]....
.L_36:
        /*00c4*/ 	.word	0x00000260
        /*00c8*/ 	.word	0x000000ff
        /*00cc*/ 	.word	0x00000000
        /*00d0*/ 	.short	0x0100
        /*00d2*/ 	.byte	0x08
	.zero		1


	//   ....[1]....
        /*00d4*/ 	.word	0x00000270
        /*00d8*/ 	.word	0x000000ff
        /*00dc*/ 	.word	0x000000e0
        /*00e0*/ 	.short	0x0100
        /*00e2*/ 	.byte	0x08
	.zero		1


	//   ....[2]....
        /*00e4*/ 	.word	0x00000280
        /*00e8*/ 	.word	0x000000ff
        /*00ec*/ 	.word	0x00000008
        /*00f0*/ 	.short	0x0100
        /*00f2*/ 	.byte	0x08
	.zero		1


	//   ....[3]....
        /*00f4*/ 	.word	0x00000290
        /*00f8*/ 	.word	0x000000ff
        /*00fc*/ 	.word	0x000000e8
        /*0100*/ 	.short	0x0100
        /*0102*/ 	.byte	0x08
	.zero		1


	//   ....[4]....
        /*0104*/ 	.word	0x000002a0
        /*0108*/ 	.word	0x000000ff
        /*010c*/ 	.word	0x00000010
        /*0110*/ 	.short	0x0100
        /*0112*/ 	.byte	0x08
	.zero		1


	//   ....[5]....
        /*0114*/ 	.word	0x000002b0
        /*0118*/ 	.word	0x000000ff
        /*011c*/ 	.word	0x000000f0
        /*0120*/ 	.short	0x0100
        /*0122*/ 	.byte	0x08
	.zero		1


	//   ....[6]....
        /*0124*/ 	.word	0x000002c0
        /*0128*/ 	.word	0x000000ff
        /*012c*/ 	.word	0x00000018
        /*0130*/ 	.short	0x0100
        /*0132*/ 	.byte	0x08
	.zero		1


	//   ....[7]....
        /*0134*/ 	.word	0x000002d0
        /*0138*/ 	.word	0x000000ff
        /*013c*/ 	.word	0x000000f8
        /*0140*/ 	.short	0x0100
        /*0142*/ 	.byte	0x08
	.zero		1


	//   ....[8]....
        /*0144*/ 	.word	0x000002e0
        /*0148*/ 	.word	0x000000ff
        /*014c*/ 	.word	0x00000020
        /*0150*/ 	.short	0x0100
        /*0152*/ 	.byte	0x08
	.zero		1


	//   ....[9]....
        /*0154*/ 	.word	0x000002f0
        /*0158*/ 	.word	0x000000ff
        /*015c*/ 	.word	0x00000100
        /*0160*/ 	.short	0x0100
        /*0162*/ 	.byte	0x08
	.zero		1


	//   ....[10]....
        /*0164*/ 	.word	0x00000300
        /*0168*/ 	.word	0x000000ff
        /*016c*/ 	.word	0x00000028
        /*0170*/ 	.short	0x0100
        /*0172*/ 	.byte	0x08
	.zero		1


	//   ....[11]....
        /*0174*/ 	.word	0x00000310
        /*0178*/ 	.word	0x000000ff
        /*017c*/ 	.word	0x00000108
        /*0180*/ 	.short	0x0100
        /*0182*/ 	.byte	0x08
	.zero		1


	//   ....[12]....
        /*0184*/ 	.word	0x00000320
        /*0188*/ 	.word	0x000000ff
        /*018c*/ 	.word	0x00000030
        /*0190*/ 	.short	0x0100
        /*0192*/ 	.byte	0x08
	.zero		1


	//   ....[13]....
        /*0194*/ 	.word	0x00000330
        /*0198*/ 	.word	0x000000ff
        /*019c*/ 	.word	0x00000110
        /*01a0*/ 	.short	0x0100
        /*01a2*/ 	.byte	0x08
	.zero		1


	//   ....[14]....
        /*01a4*/ 	.word	0x00000340
        /*01a8*/ 	.word	0x000000ff
        /*01ac*/ 	.word	0x00000038
        /*01b0*/ 	.short	0x0100
        /*01b2*/ 	.byte	0x08
	.zero		1


	//   ....[15]....
        /*01b4*/ 	.word	0x00000350
        /*01b8*/ 	.word	0x000000ff
        /*01bc*/ 	.word	0x00000118
        /*01c0*/ 	.short	0x0100
        /*01c2*/ 	.byte	0x08
	.zero		1


	//   ....[16]....
        /*01c4*/ 	.word	0x00000360
        /*01c8*/ 	.word	0x000000ff
        /*01cc*/ 	.word	0x00000040
        /*01d0*/ 	.short	0x0100
        /*01d2*/ 	.byte	0x08
	.zero		1


	//   ....[17]....
        /*01d4*/ 	.word	0x00000370
        /*01d8*/ 	.word	0x000000ff
        /*01dc*/ 	.word	0x00000120
        /*01e0*/ 	.short	0x0100
        /*01e2*/ 	.byte	0x08
	.zero		1


	//   ....[18]....
        /*01e4*/ 	.word	0x00000380
        /*01e8*/ 	.word	0x000000ff
        /*01ec*/ 	.word	0x00000048
        /*01f0*/ 	.short	0x0100
        /*01f2*/ 	.byte	0x08
	.zero		1


	//   ....[19]....
        /*01f4*/ 	.word	0x00000390
        /*01f8*/ 	.word	0x000000ff
        /*01fc*/ 	.word	0x00000128
        /*0200*/ 	.short	0x0100
        /*0202*/ 	.byte	0x08
	.zero		1


	//   ....[20]....
        /*0204*/ 	.word	0x000003a0
        /*0208*/ 	.word	0x000000ff
        /*020c*/ 	.word	0x00000050
        /*0210*/ 	.short	0x0100
        /*0212*/ 	.byte	0x08
	.zero		1


	//   ....[21]....
        /*0214*/ 	.word	0x000003b0
        /*0218*/ 	.word	0x000000ff
        /*021c*/ 	.word	0x00000130
        /*0220*/ 	.short	0x0100
        /*0222*/ 	.byte	0x08
	.zero		1


	//   ....[22]....
        /*0224*/ 	.word	0x000003c0
        /*0228*/ 	.word	0x000000ff
        /*022c*/ 	.word	0x00000058
        /*0230*/ 	.short	0x0100
        /*0232*/ 	.byte	0x08
	.zero		1


	//   ....[23]....
        /*0234*/ 	.word	0x000003d0
        /*0238*/ 	.word	0x000000ff
        /*023c*/ 	.word	0x00000138
        /*0240*/ 	.short	0x0100
        /*0242*/ 	.byte	0x08
	.zero		1


	//   ....[24]....
        /*0244*/ 	.word	0x000003e0
        /*0248*/ 	.word	0x000000ff
        /*024c*/ 	.word	0x00000060
        /*0250*/ 	.short	0x0100
        /*0252*/ 	.byte	0x08
	.zero		1


	//   ....[25]....
        /*0254*/ 	.word	0x000003f0
        /*0258*/ 	.word	0x000000ff
        /*025c*/ 	.word	0x00000140
        /*0260*/ 	.short	0x0100
        /*0262*/ 	.byte	0x08
	.zero		1


	//   ....[26]....
        /*0264*/ 	.word	0x00000400
        /*0268*/ 	.word	0x000000ff
        /*026c*/ 	.word	0x00000068
        /*0270*/ 	.short	0x0100
        /*0272*/ 	.byte	0x08
	.zero		1


	//   ....[27]....
        /*0274*/ 	.word	0x00000410
        /*0278*/ 	.word	0x000000ff
        /*027c*/ 	.word	0x00000148
        /*0280*/ 	.short	0x0100
        /*0282*/ 	.byte	0x08
	.zero		1


	//   ....[28]....
        /*0284*/ 	.word	0x00000420
        /*0288*/ 	.word	0x000000ff
        /*028c*/ 	.word	0x00000070
        /*0290*/ 	.short	0x0100
        /*0292*/ 	.byte	0x08
	.zero		1


	//   ....[29]....
        /*0294*/ 	.word	0x00000430
        /*0298*/ 	.word	0x000000ff
        /*029c*/ 	.word	0x00000150
        /*02a0*/ 	.short	0x0100
        /*02a2*/ 	.byte	0x08
	.zero		1


	//   ....[30]....
        /*02a4*/ 	.word	0x00000440
        /*02a8*/ 	.word	0x000000ff
        /*02ac*/ 	.word	0x00000078
        /*02b0*/ 	.short	0x0100
        /*02b2*/ 	.byte	0x08
	.zero		1


	//   ....[31]....
        /*02b4*/ 	.word	0x00000450
        /*02b8*/ 	.word	0x000000ff
        /*02bc*/ 	.word	0x00000158
        /*02c0*/ 	.short	0x0100
        /*02c2*/ 	.byte	0x08
	.zero		1


	//   ....[32]....
        /*02c4*/ 	.word	0x00000460
        /*02c8*/ 	.word	0x000000ff
        /*02cc*/ 	.word	0x00000080
        /*02d0*/ 	.short	0x0100
        /*02d2*/ 	.byte	0x08
	.zero		1


	//   ....[33]....
        /*02d4*/ 	.word	0x00000470
        /*02d8*/ 	.word	0x000000ff
        /*02dc*/ 	.word	0x00000160
        /*02e0*/ 	.short	0x0100
        /*02e2*/ 	.byte	0x08
	.zero		1


	//   ....[34]....
        /*02e4*/ 	.word	0x00000480
        /*02e8*/ 	.word	0x000000ff
        /*02ec*/ 	.word	0x00000088
        /*02f0*/ 	.short	0x0100
        /*02f2*/ 	.byte	0x08
	.zero		1


	//   ....[35]....
        /*02f4*/ 	.word	0x00000490
        /*02f8*/ 	.word	0x000000ff
        /*02fc*/ 	.word	0x00000168
        /*0300*/ 	.short	0x0100
        /*0302*/ 	.byte	0x08
	.zero		1


	//   ....[36]....
        /*0304*/ 	.word	0x000004a0
        /*0308*/ 	.word	0x000000ff
        /*030c*/ 	.word	0x00000090
        /*0310*/ 	.short	0x0100
        /*0312*/ 	.byte	0x08
	.zero		1


	//   ....[37]....
        /*0314*/ 	.word	0x000004b0
        /*0318*/ 	.word	0x000000ff
        /*031c*/ 	.word	0x00000170
        /*0320*/ 	.short	0x0100
        /*0322*/ 	.byte	0x08
	.zero		1


	//   ....[38]....
        /*0324*/ 	.word	0x000004c0
        /*0328*/ 	.word	0x000000ff
        /*032c*/ 	.word	0x00000098
        /*0330*/ 	.short	0x0100
        /*0332*/ 	.byte	0x08
	.zero		1


	//   ....[39]....
        /*0334*/ 	.word	0x000004d0
        /*0338*/ 	.word	0x000000ff
        /*033c*/ 	.word	0x00000178
        /*0340*/ 	.short	0x0100
        /*0342*/ 	.byte	0x08
	.zero		1


	//   ....[40]....
        /*0344*/ 	.word	0x000004e0
        /*0348*/ 	.word	0x000000ff
        /*034c*/ 	.word	0x000000a0
        /*0350*/ 	.short	0x0100
        /*0352*/ 	.byte	0x08
	.zero		1


	//   ....[41]....
        /*0354*/ 	.word	0x000004f0
        /*0358*/ 	.word	0x000000ff
        /*035c*/ 	.word	0x00000180
        /*0360*/ 	.short	0x0100
        /*0362*/ 	.byte	0x08
	.zero		1


	//   ....[42]....
        /*0364*/ 	.word	0x00000500
        /*0368*/ 	.word	0x000000ff
        /*036c*/ 	.word	0x000000a8
        /*0370*/ 	.short	0x0100
        /*0372*/ 	.byte	0x08
	.zero		1


	//   ....[43]....
        /*0374*/ 	.word	0x00000510
        /*0378*/ 	.word	0x000000ff
        /*037c*/ 	.word	0x00000188
        /*0380*/ 	.short	0x0100
        /*0382*/ 	.byte	0x08
	.zero		1


	//   ....[44]....
        /*0384*/ 	.word	0x00000520
        /*0388*/ 	.word	0x000000ff
        /*038c*/ 	.word	0x000000b0
        /*0390*/ 	.short	0x0100
        /*0392*/ 	.byte	0x08
	.zero		1


	//   ....[45]....
        /*0394*/ 	.word	0x00000530
        /*0398*/ 	.word	0x000000ff
        /*039c*/ 	.word	0x00000190
        /*03a0*/ 	.short	0x0100
        /*03a2*/ 	.byte	0x08
	.zero		1


	//   ....[46]....
        /*03a4*/ 	.word	0x00000540
        /*03a8*/ 	.word	0x000000ff
        /*03ac*/ 	.word	0x000000b8
        /*03b0*/ 	.short	0x0100
        /*03b2*/ 	.byte	0x08
	.zero		1


	//   ....[47]....
        /*03b4*/ 	.word	0x00000550
        /*03b8*/ 	.word	0x000000ff
        /*03bc*/ 	.word	0x00000198
        /*03c0*/ 	.short	0x0100
        /*03c2*/ 	.byte	0x08
	.zero		1


	//   ....[48]....
        /*03c4*/ 	.word	0x00000560
        /*03c8*/ 	.word	0x000000ff
        /*03cc*/ 	.word	0x000000c0
        /*03d0*/ 	.short	0x0100
        /*03d2*/ 	.byte	0x08
	.zero		1


	//   ....[49]....
        /*03d4*/ 	.word	0x00000570
        /*03d8*/ 	.word	0x000000ff
        /*03dc*/ 	.word	0x000001a0
        /*03e0*/ 	.short	0x0100
        /*03e2*/ 	.byte	0x08
	.zero		1


	//   ....[50]....
        /*03e4*/ 	.word	0x00000580
        /*03e8*/ 	.word	0x000000ff
        /*03ec*/ 	.word	0x000000c8
        /*03f0*/ 	.short	0x0100
        /*03f2*/ 	.byte	0x08
	.zero		1


	//   ....[51]....
        /*03f4*/ 	.word	0x00000590
        /*03f8*/ 	.word	0x000000ff
        /*03fc*/ 	.word	0x000001a8
        /*0400*/ 	.short	0x0100
        /*0402*/ 	.byte	0x08
	.zero		1


	//   ....[52]....
        /*0404*/ 	.word	0x000005a0
        /*0408*/ 	.word	0x000000ff
        /*040c*/ 	.word	0x000000d0
        /*0410*/ 	.short	0x0100
        /*0412*/ 	.byte	0x08
	.zero		1


	//   ....[53]....
        /*0414*/ 	.word	0x000005b0
        /*0418*/ 	.word	0x000000ff
        /*041c*/ 	.word	0x000001b0
        /*0420*/ 	.short	0x0100
        /*0422*/ 	.byte	0x08
	.zero		1


	//   ....[54]....
        /*0424*/ 	.word	0x000005c0
        /*0428*/ 	.word	0x000000ff
        /*042c*/ 	.word	0x000000d8
        /*0430*/ 	.short	0x0100
        /*0432*/ 	.byte	0x08
	.zero		1


	//   ....[55]....
        /*0434*/ 	.word	0x000005d0
        /*0438*/ 	.word	0x000000ff
        /*043c*/ 	.word	0x000001b8
        /*0440*/ 	.short	0x0100
        /*0442*/ 	.byte	0x08
	.zero		1


	//   ....[56]....
        /*0444*/ 	.word	0x00000ac0
        /*0448*/ 	.word	0x000000ff
        /*044c*/ 	.word	0x000001f0
        /*0450*/ 	.short	0x0100
        /*0452*/ 	.byte	0x08
	.zero		1


	//   ....[57]....
        /*0454*/ 	.word	0x00000b60
        /*0458*/ 	.word	0x000000ff
        /*045c*/ 	.word	0x000001f8
        /*0460*/ 	.short	0x0100
        /*0462*/ 	.byte	0x08
	.zero		1


	//   ....[58]....
        /*0464*/ 	.word	0x00000b90
        /*0468*/ 	.word	0x000000ff
        /*046c*/ 	.word	0x000001d0
        /*0470*/ 	.short	0x0100
        /*0472*/ 	.byte	0x09
	.zero		1


	//   ....[59]....
        /*0474*/ 	.word	0x00000ba0
        /*0478*/ 	.word	0x000000ff
        /*047c*/ 	.word	0x000001d8
        /*0480*/ 	.short	0x0100
        /*0482*/ 	.byte	0x09
	.zero		1


	//   ....[60]....
        /*0484*/ 	.word	0x00000bb0
        /*0488*/ 	.word	0x000000ff
        /*048c*/ 	.word	0x000001e0
        /*0490*/ 	.short	0x0100
        /*0492*/ 	.byte	0x09
	.zero		1


	//   ....[61]....
        /*0494*/ 	.word	0x00000bc0
        /*0498*/ 	.word	0x000000ff
        /*049c*/ 	.word	0x000001e8
        /*04a0*/ 	.short	0x0100
        /*04a2*/ 	.byte	0x09
	.zero		1


	//   ....[62]....
        /*04a4*/ 	.word	0x00001a00
        /*04a8*/ 	.word	0x0000003e
        /*04ac*/ 	.word	0x00000000
        /*04b0*/ 	.short	0x010a
        /*04b2*/ 	.byte	0x2a
	.zero		1


	//   ....[63]....
        /*04b4*/ 	.word	0x00001ba0
        /*04b8*/ 	.word	0x00000003
        /*04bc*/ 	.word	0x00000000
        /*04c0*/ 	.short	0x010a
        /*04c2*/ 	.byte	0x3f
	.zero		1


	//   ....[64]....
        /*04c4*/ 	.word	0x00001be0
        /*04c8*/ 	.word	0x00000003
        /*04cc*/ 	.word	0x00000000
        /*04d0*/ 	.short	0x010a
        /*04d2*/ 	.byte	0x3f
	.zero		1


	//   ....[65]....
        /*04d4*/ 	.word	0x00001de0
        /*04d8*/ 	.word	0x000000ff
        /*04dc*/ 	.word	0x00000000
        /*04e0*/ 	.short	0x010a
        /*04e2*/ 	.byte	0x04
	.zero		1


	//   ....[66]....
        /*04e4*/ 	.word	0x00001e20
        /*04e8*/ 	.word	0x000000ff
        /*04ec*/ 	.word	0x00000000
        /*04f0*/ 	.short	0x010a
        /*04f2*/ 	.byte	0x04
	.zero		1


	//   ....[67]....
        /*04f4*/ 	.word	0x00001f80
        /*04f8*/ 	.word	0x00000005
        /*04fc*/ 	.word	0x00000000
        /*0500*/ 	.short	0x0101
        /*0502*/ 	.byte	0x3f
	.zero		1


	//   ....[68]....
        /*0504*/ 	.word	0x00002080
        /*0508*/ 	.word	0x0000003f
        /*050c*/ 	.word	0x00000000
        /*0510*/ 	.short	0x0101
        /*0512*/ 	.byte	0x2f
	.zero		1


	//   ....[69]....
        /*0514*/ 	.word	0x00002180
        /*0518*/ 	.word	0x00000003
        /*051c*/ 	.word	0x00000000
        /*0520*/ 	.short	0x0101
        /*0522*/ 	.byte	0x3f
	.zero		1


	//   ....[70]....
        /*0524*/ 	.word	0x00002240
        /*0528*/ 	.word	0x0000003e
        /*052c*/ 	.word	0x00000010
        /*0530*/ 	.short	0x010a
        /*0532*/ 	.byte	0x2a
	.zero		1


	//   ....[71]....
        /*0534*/ 	.word	0x00004610
        /*0538*/ 	.word	0x00000041
        /*053c*/ 	.word	0x00000000
        /*0540*/ 	.short	0x0101
        /*0542*/ 	.byte	0x2f
	.zero		1


	//   ....[72]....
        /*0544*/ 	.word	0x00004fb0
        /*0548*/ 	.word	0x0000000d
        /*054c*/ 	.word	0x000000e0
        /*0550*/ 	.short	0x010a
        /*0552*/ 	.byte	0x3f
	.zero		1


	//   ....[73]....
        /*0554*/ 	.word	0x00005390
        /*0558*/ 	.word	0x00000003
        /*055c*/ 	.word	0x000001f8
        /*0560*/ 	.short	0x0101
        /*0562*/ 	.byte	0x3f
	.zero		1


	//   ....[74]....
        /*0564*/ 	.word	0x00005b00
        /*0568*/ 	.word	0x00000007
        /*056c*/ 	.word	0x00000000
        /*0570*/ 	.short	0x010a
        /*0572*/ 	.byte	0x3f
	.zero		1


	//   ....[75]....
        /*0574*/ 	.word	0x00005b80
        /*0578*/ 	.word	0x00000009
        /*057c*/ 	.word	0x00000000
        /*0580*/ 	.short	0x010a
        /*0582*/ 	.byte	0x3f
	.zero		1


	//   ....[76]....
        /*0584*/ 	.word	0x00005c10
        /*0588*/ 	.word	0x00000006
        /*058c*/ 	.word	0x00000000
        /*0590*/ 	.short	0x010a
        /*0592*/ 	.byte	0x3f
	.zero		1


	//   ....[77]....
        /*0594*/ 	.word	0x00005ca0
        /*0598*/ 	.word	0x00000009
        /*059c*/ 	.word	0x00000000
        /*05a0*/ 	.short	0x010a
        /*05a2*/ 	.byte	0x3f
	.zero		1


	//   ....[78]....
        /*05a4*/ 	.word	0x00005d30
        /*05a8*/ 	.word	0x00000006
        /*05ac*/ 	.word	0x00000000
        /*05b0*/ 	.short	0x010a
        /*05b2*/ 	.byte	0x3f
	.zero		1


	//   ....[79]....
        /*05b4*/ 	.word	0x00005dc0
        /*05b8*/ 	.word	0x00000009
        /*05bc*/ 	.word	0x00000000
        /*05c0*/ 	.short	0x010a
        /*05c2*/ 	.byte	0x3f
	.zero		1


	//   ....[80]....
        /*05c4*/ 	.word	0x00005e50
        /*05c8*/ 	.word	0x00000006
        /*05cc*/ 	.word	0x00000000
        /*05d0*/ 	.short	0x010a
        /*05d2*/ 	.byte	0x3f
	.zero		1


	//   ....[81]....
        /*05d4*/ 	.word	0x00005ee0
        /*05d8*/ 	.word	0x00000009
        /*05dc*/ 	.word	0x00000000
        /*05e0*/ 	.short	0x010a
        /*05e2*/ 	.byte	0x3f
	.zero		1


	//   ....[82]....
        /*05e4*/ 	.word	0x00005f70
        /*05e8*/ 	.word	0x00000006
        /*05ec*/ 	.word	0x00000000
        /*05f0*/ 	.short	0x010a
        /*05f2*/ 	.byte	0x3f
	.zero		1


	//   ....[83]....
        /*05f4*/ 	.word	0x00006000
        /*05f8*/ 	.word	0x00000009
        /*05fc*/ 	.word	0x00000000
        /*0600*/ 	.short	0x010a
        /*0602*/ 	.byte	0x3f
	.zero		1


	//   ....[84]....
        /*0604*/ 	.word	0x00006090
        /*0608*/ 	.word	0x00000006
        /*060c*/ 	.word	0x00000000
        /*0610*/ 	.short	0x010a
        /*0612*/ 	.byte	0x3f
	.zero		1


	//   ....[85]....
        /*0614*/ 	.word	0x00006120
        /*0618*/ 	.word	0x00000009
        /*061c*/ 	.word	0x00000000
        /*0620*/ 	.short	0x010a
        /*0622*/ 	.byte	0x3f
	.zero		1


	//   ....[86]....
        /*0624*/ 	.word	0x000061b0
        /*0628*/ 	.word	0x00000006
        /*062c*/ 	.word	0x00000000
        /*0630*/ 	.short	0x010a
        /*0632*/ 	.byte	0x3f
	.zero		1


	//   ....[87]....
        /*0634*/ 	.word	0x00006240
        /*0638*/ 	.word	0x00000009
        /*063c*/ 	.word	0x00000000
        /*0640*/ 	.short	0x010a
        /*0642*/ 	.byte	0x3f
	.zero		1


	//   ....[88]....
        /*0644*/ 	.word	0x000062d0
        /*0648*/ 	.word	0x00000006
        /*064c*/ 	.word	0x00000000
        /*0650*/ 	.short	0x010a
        /*0652*/ 	.byte	0x3f
	.zero		1


	//   ....[89]....
        /*0654*/ 	.word	0x00006360
        /*0658*/ 	.word	0x00000009
        /*065c*/ 	.word	0x00000000
        /*0660*/ 	.short	0x010a
        /*0662*/ 	.byte	0x3f
	.zero		1


	//   ....[90]....
        /*0664*/ 	.word	0x000063f0
        /*0668*/ 	.word	0x00000006
        /*066c*/ 	.word	0x00000000
        /*0670*/ 	.short	0x010a
        /*0672*/ 	.byte	0x3f
	.zero		1


	//   ....[91]....
        /*0674*/ 	.word	0x00006480
        /*0678*/ 	.word	0x00000009
        /*067c*/ 	.word	0x00000000
        /*0680*/ 	.short	0x010a
        /*0682*/ 	.byte	0x3f
	.zero		1


	//   ....[92]....
        /*0684*/ 	.word	0x00006510
        /*0688*/ 	.word	0x00000006
        /*068c*/ 	.word	0x00000000
        /*0690*/ 	.short	0x010a
        /*0692*/ 	.byte	0x3f
	.zero		1


	//   ....[93]....
        /*0694*/ 	.word	0x000065a0
        /*0698*/ 	.word	0x00000009
        /*069c*/ 	.word	0x00000000
        /*06a0*/ 	.short	0x010a
        /*06a2*/ 	.byte	0x3f
	.zero		1


	//   ....[94]....
        /*06a4*/ 	.word	0x00006630
        /*06a8*/ 	.word	0x00000006
        /*06ac*/ 	.word	0x00000000
        /*06b0*/ 	.short	0x010a
        /*06b2*/ 	.byte	0x3f
	.zero		1


	//   ....[95]....
        /*06b4*/ 	.word	0x000066c0
        /*06b8*/ 	.word	0x00000009
        /*06bc*/ 	.word	0x00000000
        /*06c0*/ 	.short	0x010a
        /*06c2*/ 	.byte	0x3f
	.zero		1


	//   ....[96]....
        /*06c4*/ 	.word	0x00006750
        /*06c8*/ 	.word	0x00000006
        /*06cc*/ 	.word	0x00000000
        /*06d0*/ 	.short	0x010a
        /*06d2*/ 	.byte	0x3f
	.zero		1


	//   ....[97]....
        /*06d4*/ 	.word	0x000067e0
        /*06d8*/ 	.word	0x00000009
        /*06dc*/ 	.word	0x00000000
        /*06e0*/ 	.short	0x010a
        /*06e2*/ 	.byte	0x3f
	.zero		1


	//   ....[98]....
        /*06e4*/ 	.word	0x00006870
        /*06e8*/ 	.word	0x00000006
        /*06ec*/ 	.word	0x00000000
        /*06f0*/ 	.short	0x010a
        /*06f2*/ 	.byte	0x3f
	.zero		1


	//   ....[99]....
        /*06f4*/ 	.word	0x00006900
        /*06f8*/ 	.word	0x00000009
        /*06fc*/ 	.word	0x00000000
        /*0700*/ 	.short	0x010a
        /*0702*/ 	.byte	0x3f
	.zero		1


	//   ....[100]....
        /*0704*/ 	.word	0x00006990
        /*0708*/ 	.word	0x00000006
        /*070c*/ 	.word	0x00000000
        /*0710*/ 	.short	0x010a
        /*0712*/ 	.byte	0x3f
	.zero		1


	//   ....[101]....
        /*0714*/ 	.word	0x00006a20
        /*0718*/ 	.word	0x00000003
        /*071c*/ 	.word	0x00000000
        /*0720*/ 	.short	0x010a
        /*0722*/ 	.byte	0x3f
	.zero		1


	//   ....[102]....
        /*0724*/ 	.word	0x00006a80
        /*0728*/ 	.word	0x00000040
        /*072c*/ 	.word	0x00000000
        /*0730*/ 	.short	0x010a
        /*0732*/ 	.byte	0x3f
	.zero		1


	//   ....[103]....
        /*0734*/ 	.word	0x00006ad0
        /*0738*/ 	.word	0x00000003
        /*073c*/ 	.word	0x00000000
        /*0740*/ 	.short	0x010a
        /*0742*/ 	.byte	0x3f
	.zero		1


	//   ....[104]....
        /*0744*/ 	.word	0x00006b30
        /*0748*/ 	.word	0x00000005
        /*074c*/ 	.word	0x00000000
        /*0750*/ 	.short	0x010a
        /*0752*/ 	.byte	0x3f
	.zero		1


	//   ....[105]....
        /*0754*/ 	.word	0x00006b80
        /*0758*/ 	.word	0x00000040
        /*075c*/ 	.word	0x00000010
        /*0760*/ 	.short	0x010a
        /*0762*/ 	.byte	0x3f
	.zero		1


	//   ....[106]....
        /*0764*/ 	.word	0x00006c50
        /*0768*/ 	.word	0x0000000d
        /*076c*/ 	.word	0x000000e0
        /*0770*/ 	.short	0x010a
        /*0772*/ 	.byte	0x3f
	.zero		1


	//   ....[107]....
        /*0774*/ 	.word	0x00006d20
        /*0778*/ 	.word	0x00000007
        /*077c*/ 	.word	0x00000000
        /*0780*/ 	.short	0x010a
        /*0782*/ 	.byte	0x3f
	.zero		1


	//   ....[108]....
        /*0784*/ 	.word	0x00006d70
        /*0788*/ 	.word	0x00000009
        /*078c*/ 	.word	0x00000000
        /*0790*/ 	.short	0x010a
        /*0792*/ 	.byte	0x3f
	.zero		1


	//   ....[109]....
        /*0794*/ 	.word	0x00006dc0
        /*0798*/ 	.word	0x00000006
        /*079c*/ 	.word	0x00000000
        /*07a0*/ 	.short	0x010a
        /*07a2*/ 	.byte	0x3f
	.zero		1


	//   ....[110]....
        /*07a4*/ 	.word	0x00006e10
        /*07a8*/ 	.word	0x00000009
        /*07ac*/ 	.word	0x00000000
        /*07b0*/ 	.short	0x010a
        /*07b2*/ 	.byte	0x3f
	.zero		1


	//   ....[111]....
        /*07b4*/ 	.word	0x00006e60
        /*07b8*/ 	.word	0x00000006
        /*07bc*/ 	.word	0x00000000
        /*07c0*/ 	.short	0x010a
        /*07c2*/ 	.byte	0x3f
	.zero		1


	//   ....[112]....
        /*07c4*/ 	.word	0x00006eb0
        /*07c8*/ 	.word	0x00000009
        /*07cc*/ 	.word	0x00000000
        /*07d0*/ 	.short	0x010a
        /*07d2*/ 	.byte	0x3f
	.zero		1


	//   ....[113]....
        /*07d4*/ 	.word	0x00006f00
        /*07d8*/ 	.word	0x00000006
        /*07dc*/ 	.word	0x00000000
        /*07e0*/ 	.short	0x010a
        /*07e2*/ 	.byte	0x3f
	.zero		1


	//   ....[114]....
        /*07e4*/ 	.word	0x00006f50
        /*07e8*/ 	.word	0x00000009
        /*07ec*/ 	.word	0x00000000
        /*07f0*/ 	.short	0x010a
        /*07f2*/ 	.byte	0x3f
	.zero		1


	//   ....[115]....
        /*07f4*/ 	.word	0x00006fa0
        /*07f8*/ 	.word	0x00000006
        /*07fc*/ 	.word	0x00000000
        /*0800*/ 	.short	0x010a
        /*0802*/ 	.byte	0x3f
	.zero		1


	//   ....[116]....
        /*0804*/ 	.word	0x00006ff0
        /*0808*/ 	.word	0x00000009
        /*080c*/ 	.word	0x00000000
        /*0810*/ 	.short	0x010a
        /*0812*/ 	.byte	0x3f
	.zero		1


	//   ....[117]....
        /*0814*/ 	.word	0x00007040
        /*0818*/ 	.word	0x00000006
        /*081c*/ 	.word	0x00000000
        /*0820*/ 	.short	0x010a
        /*0822*/ 	.byte	0x3f
	.zero		1


	//   ....[118]....
        /*0824*/ 	.word	0x00007090
        /*0828*/ 	.word	0x00000009
        /*082c*/ 	.word	0x00000000
        /*0830*/ 	.short	0x010a
        /*0832*/ 	.byte	0x3f
	.zero		1


	//   ....[119]....
        /*0834*/ 	.word	0x000070e0
        /*0838*/ 	.word	0x00000006
        /*083c*/ 	.word	0x00000000
        /*0840*/ 	.short	0x010a
        /*0842*/ 	.byte	0x3f
	.zero		1


	//   ....[120]....
        /*0844*/ 	.word	0x00007130
        /*0848*/ 	.word	0x00000009
        /*084c*/ 	.word	0x00000000
        /*0850*/ 	.short	0x010a
        /*0852*/ 	.byte	0x3f
	.zero		1


	//   ....[121]....
        /*0854*/ 	.word	0x00007180
        /*0858*/ 	.word	0x00000006
        /*085c*/ 	.word	0x00000000
        /*0860*/ 	.short	0x010a
        /*0862*/ 	.byte	0x3f
	.zero		1


	//   ....[122]....
        /*0864*/ 	.word	0x000071d0
        /*0868*/ 	.word	0x00000009
        /*086c*/ 	.word	0x00000000
        /*0870*/ 	.short	0x010a
        /*0872*/ 	.byte	0x3f
	.zero		1


	//   ....[123]....
        /*0874*/ 	.word	0x00007220
        /*0878*/ 	.word	0x00000006
        /*087c*/ 	.word	0x00000000
        /*0880*/ 	.short	0x010a
        /*0882*/ 	.byte	0x3f
	.zero		1


	//   ....[124]....
        /*0884*/ 	.word	0x00007270
        /*0888*/ 	.word	0x00000009
        /*088c*/ 	.word	0x00000000
        /*0890*/ 	.short	0x010a
        /*0892*/ 	.byte	0x3f
	.zero		1


	//   ....[125]....
        /*0894*/ 	.word	0x000072c0
        /*0898*/ 	.word	0x00000006
        /*089c*/ 	.word	0x00000000
        /*08a0*/ 	.short	0x010a
        /*08a2*/ 	.byte	0x3f
	.zero		1


	//   ....[126]....
        /*08a4*/ 	.word	0x00007310
        /*08a8*/ 	.word	0x00000009
        /*08ac*/ 	.word	0x00000000
        /*08b0*/ 	.short	0x010a
        /*08b2*/ 	.byte	0x3f
	.zero		1


	//   ....[127]....
        /*08b4*/ 	.word	0x00007360
        /*08b8*/ 	.word	0x00000006
        /*08bc*/ 	.word	0x00000000
        /*08c0*/ 	.short	0x010a
        /*08c2*/ 	.byte	0x3f
	.zero		1


	//   ....[128]....
        /*08c4*/ 	.word	0x000073b0
        /*08c8*/ 	.word	0x00000009
        /*08cc*/ 	.word	0x00000000
        /*08d0*/ 	.short	0x010a
        /*08d2*/ 	.byte	0x3f
	.zero		1


	//   ....[129]....
        /*08d4*/ 	.word	0x00007400
        /*08d8*/ 	.word	0x00000006
        /*08dc*/ 	.word	0x00000000
        /*08e0*/ 	.short	0x010a
        /*08e2*/ 	.byte	0x3f
	.zero		1


	//   ....[130]....
        /*08e4*/ 	.word	0x00007450
        /*08e8*/ 	.word	0x00000009
        /*08ec*/ 	.word	0x00000000
        /*08f0*/ 	.short	0x010a
        /*08f2*/ 	.byte	0x3f
	.zero		1


	//   ....[131]....
        /*08f4*/ 	.word	0x000074a0
        /*08f8*/ 	.word	0x00000006
        /*08fc*/ 	.word	0x00000000
        /*0900*/ 	.short	0x010a
        /*0902*/ 	.byte	0x3f
	.zero		1


	//   ....[132]....
        /*0904*/ 	.word	0x000074f0
        /*0908*/ 	.word	0x00000009
        /*090c*/ 	.word	0x00000000
        /*0910*/ 	.short	0x010a
        /*0912*/ 	.byte	0x3f
	.zero		1


	//   ....[133]....
        /*0914*/ 	.word	0x00007540
        /*0918*/ 	.word	0x00000006
        /*091c*/ 	.word	0x00000000
        /*0920*/ 	.short	0x010a
        /*0922*/ 	.byte	0x3f
	.zero		1


	//----- nvinfo : EIATTR_NUM_MBARRIERS
	.align		4
.L_37:
        /*0924*/ 	.byte	0x03, 0x38
        /*0926*/ 	.short	0x003e


	//----- nvinfo : EIATTR_EXIT_INSTR_OFFSETS
	.align		4
        /*0928*/ 	.byte	0x04, 0x1c
        /*092a*/ 	.short	(.L_39 - .L_38)


	//   ....[0]....
.L_38:
        /*092c*/ 	.word	0x000016b0


	//   ....[1]....
        /*0930*/ 	.word	0x00001710


	//   ....[2]....
        /*0934*/ 	.word	0x00004ca0


	//   ....[3]....
        /*0938*/ 	.word	0x00004cd0


	//   ....[4]....
        /*093c*/ 	.word	0x00006a70


	//----- nvinfo : EIATTR_MAX_THREADS
	.align		4
.L_39:
        /*0940*/ 	.byte	0x04, 0x05
        /*0942*/ 	.short	(.L_41 - .L_40)
.L_40:
        /*0944*/ 	.word	0x00000180
        /*0948*/ 	.word	0x00000001
        /*094c*/ 	.word	0x00000001


	//----- nvinfo : EIATTR_CRS_STACK_SIZE
	.align		4
.L_41:
        /*0950*/ 	.byte	0x04, 0x1e
        /*0952*/ 	.short	(.L_43 - .L_42)
.L_42:
        /*0954*/ 	.word	0x00000000


	//----- nvinfo : EIATTR_CBANK_PARAM_SIZE
	.align		4
.L_43:
        /*0958*/ 	.byte	0x03, 0x19
        /*095a*/ 	.short	0x0470


	//----- nvinfo : EIATTR_PARAM_CBANK
	.align		4
        /*095c*/ 	.byte	0x04, 0x0a
        /*095e*/ 	.short	(.L_45 - .L_44)
	.align		4
.L_44:
        /*0960*/ 	.word	index@(.nv.constant0._ZN7cutlass13device_kernelINS_4gemm6kernel13GemmUniversalIN4cute5tupleIJiiiiEEENS1_10collective13CollectiveMmaINS1_34MainloopSm90TmaGmmaWarpSpecializedILi28ENS5_IJNS4_1CILi1EEENSA_ILi8EEESB_EEENS1_32KernelTmaWarpSpecializedPingpongEEENS5_IJNSA_ILi64EEESG_NSA_ILi32EEEEEENS_6half_tENS5_IJlSB_lEEESJ_SK_NS4_8TiledMMAINS4_8MMA_AtomIJNS4_4SM904GMMA25MMA_64x64x16_F32F16F16_SSILNSO_5MajorE0ELSQ_0ELNSO_7ScaleInE1ELSR_1EEEEEENS4_6LayoutINS5_IJSB_SB_SB_EEENS5_IJNSA_ILi0EEESW_SW_EEEEENS5_IJNS4_10UnderscoreESZ_SZ_EEEEENS4_23SM90_TMA_LOAD_MULTICASTENS4_14ComposedLayoutINS4_7SwizzleILi2ELi4ELi3EEENS4_18smem_ptr_flag_bitsILi16EEENSU_INS5_IJSC_SH_EEENS5_IJSH_SB_EEEEEEEvNS4_8identityENS4_13SM90_TMA_LOADES1B_vS1C_EENS_8epilogue10collective6detail29Sm90TmaWarpSpecializedAdapterINS1G_15DefaultEpilogueISJ_SK_SK_NS1F_6thread17LinearCombinationISJ_Li1EffLNS1K_9ScaleType4KindE0ELNS_15FloatRoundStyleE2ESJ_EENS1_15EpilogueDefaultEEEEEvvEEEEvNT_6ParamsE)
        /*0964*/ 	.short	0x0210
        /*0966*/ 	.short	0x0470


	//----- nvinfo : EIATTR_SW_WAR
	.align		4
.L_45:
        /*0968*/ 	.byte	0x04, 0x36
        /*096a*/ 	.short	(.L_47 - .L_46)
.L_46:
        /*096c*/ 	.word	0x00000008
.L_47:


//--------------------- .nv.callgraph             --------------------------
	.section	.nv.callgraph,"",@"SHT_CUDA_CALLGRAPH"
	.align	4
	.sectionentsize	8
	.align		4
        /*0000*/ 	.word	0x00000000
	.align		4
        /*0004*/ 	.word	0xffffffff
	.align		4
        /*0008*/ 	.word	index@(_ZN7cutlass13device_kernelINS_4gemm6kernel13GemmUniversalIN4cute5tupleIJiiiiEEENS1_10collective13CollectiveMmaINS1_34MainloopSm90TmaGmmaWarpSpecializedILi28ENS5_IJNS4_1CILi1EEENSA_ILi8EEESB_EEENS1_32KernelTmaWarpSpecializedPingpongEEENS5_IJNSA_ILi64EEESG_NSA_ILi32EEEEEENS_6half_tENS5_IJlSB_lEEESJ_SK_NS4_8TiledMMAINS4_8MMA_AtomIJNS4_4SM904GMMA25MMA_64x64x16_F32F16F16_SSILNSO_5MajorE0ELSQ_0ELNSO_7ScaleInE1ELSR_1EEEEEENS4_6LayoutINS5_IJSB_SB_SB_EEENS5_IJNSA_ILi0EEESW_SW_EEEEENS5_IJNS4_10UnderscoreESZ_SZ_EEEEENS4_23SM90_TMA_LOAD_MULTICASTENS4_14ComposedLayoutINS4_7SwizzleILi2ELi4ELi3EEENS4_18smem_ptr_flag_bitsILi16EEENSU_INS5_IJSC_SH_EEENS5_IJSH_SB_EEEEEEEvNS4_8identityENS4_13SM90_TMA_LOADES1B_vS1C_EENS_8epilogue10collective6detail29Sm90TmaWarpSpecializedAdapterINS1G_15DefaultEpilogueISJ_SK_SK_NS1F_6thread17LinearCombinationISJ_Li1EffLNS1K_9ScaleType4KindE0ELNS_15FloatRoundStyleE2ESJ_EENS1_15EpilogueDefaultEEEEEvvEEEEvNT_6ParamsE)
	.align		4
        /*000c*/ 	.word	index@(__assertfail)
	.align		4
        /*0010*/ 	.word	0x00000000
	.align		4
        /*0014*/ 	.word	0xfffffffe
	.align		4
        /*0018*/ 	.word	0x00000000
	.align		4
        /*001c*/ 	.word	0xfffffffd
	.align		4
        /*0020*/ 	.word	0x00000000
	.align		4
        /*0024*/ 	.word	0xfffffffc


//--------------------- .nv.constant4             --------------------------
	.section	.nv.constant4,"a",@progbits
	.align	8
	.align		8
.nv.constant4:
        /*0000*/ 	.dword	__assertfail
	.align		8
        /*0008*/ 	.dword	__unnamed_1
	.align		8
        /*0010*/ 	.dword	_ZN40_INTERNAL_3aab7401_4_k_cu_b79b6f14_224544cuda3std3__45__cpo5beginE
	.align		8
        /*0018*/ 	.dword	_ZN40_INTERNAL_3aab7401_4_k_cu_b79b6f14_224544cuda3std3__45__cpo3endE
	.align		8
        /*0020*/ 	.dword	_ZN40_INTERNAL_3aab7401_4_k_cu_b79b6f14_224544cuda3std3__45__cpo6cbeginE
	.align		8
        /*0028*/ 	.dword	_ZN40_INTERNAL_3aab7401_4_k_cu_b79b6f14_224544cuda3std3__45__cpo4cendE
	.align		8
        /*0030*/ 	.dword	_ZN40_INTERNAL_3aab7401_4_k_cu_b79b6f14_224544cuda3std3__442_GLOBAL__N__3aab7401_4_k_cu_b79b6f14_224546ignoreE
	.align		8
        /*0038*/ 	.dword	_ZN40_INTERNAL_3aab7401_4_k_cu_b79b6f14_224544cuda3std3__419piecewise_constructE
	.align		8
        /*0040*/ 	.dword	_ZN40_INTERNAL_3aab7401_4_k_cu_b79b6f14_224544cuda3std3__48in_placeE
	.align		8
        /*0048*/ 	.dword	_ZN40_INTERNAL_3aab7401_4_k_cu_b79b6f14_224544cuda3std6ranges3__45__cpo4swapE
	.align		8
        /*0050*/ 	.dword	_ZN40_INTERNAL_3aab7401_4_k_cu_b79b6f14_224544cuda3std6ranges3__45__cpo9iter_moveE
	.align		8
        /*0058*/ 	.dword	_ZN40_INTERNAL_3aab7401_4_k_cu_b79b6f14_224544cute7productE
	.align		8
        /*0060*/ 	.dword	_ZN40_INTERNAL_3aab7401_4_k_cu_b79b6f14_224544cute1_E
	.align		8
        /*0068*/ 	.dword	$str$22
	.align		8
        /*0070*/ 	.dword	$str$23


//--------------------- .text._ZN7cutlass13device_kernelINS_4gemm6kernel13GemmUniversalIN4cute5tupleIJiiiiEEENS1_10collective13CollectiveMmaINS1_34MainloopSm90TmaGmmaWarpSpecializedILi28ENS5_IJNS4_1CILi1EEENSA_ILi8EEESB_EEENS1_32KernelTmaWarpSpecializedPingpongEEENS5_IJNSA_ILi64EEESG_NSA_ILi32EEEEEENS_6half_tENS5_IJlSB_lEEESJ_SK_NS4_8TiledMMAINS4_8MMA_AtomIJNS4_4SM904GMMA25MMA_64x64x16_F32F16F16_SSILNSO_5MajorE0ELSQ_0ELNSO_7ScaleInE1ELSR_1EEEEEENS4_6LayoutINS5_IJSB_SB_SB_EEENS5_IJNSA_ILi0EEESW_SW_EEEEENS5_IJNS4_10UnderscoreESZ_SZ_EEEEENS4_23SM90_TMA_LOAD_MULTICASTENS4_14ComposedLayoutINS4_7SwizzleILi2ELi4ELi3EEENS4_18smem_ptr_flag_bitsILi16EEENSU_INS5_IJSC_SH_EEENS5_IJSH_SB_EEEEEEEvNS4_8identityENS4_13SM90_TMA_LOADES1B_vS1C_EENS_8epilogue10collective6detail29Sm90TmaWarpSpecializedAdapterINS1G_15DefaultEpilogueISJ_SK_SK_NS1F_6thread17LinearCombinationISJ_Li1EffLNS1K_9ScaleType4KindE0ELNS_15FloatRoundStyleE2ESJ_EENS1_15EpilogueDefaultEEEEEvvEEEEvNT_6ParamsE --------------------------
	.section	.text._ZN7cutlass13device_kernelINS_4gemm6kernel13GemmUniversalIN4cute5tupleIJiiiiEEENS1_10collective13CollectiveMmaINS1_34MainloopSm90TmaGmmaWarpSpecializedILi28ENS5_IJNS4_1CILi1EEENSA_ILi8EEESB_EEENS1_32KernelTmaWarpSpecializedPingpongEEENS5_IJNSA_ILi64EEESG_NSA_ILi32EEEEEENS_6half_tENS5_IJlSB_lEEESJ_SK_NS4_8TiledMMAINS4_8MMA_AtomIJNS4_4SM904GMMA25MMA_64x64x16_F32F16F16_SSILNSO_5MajorE0ELSQ_0ELNSO_7ScaleInE1ELSR_1EEEEEENS4_6LayoutINS5_IJSB_SB_SB_EEENS5_IJNSA_ILi0EEESW_SW_EEEEENS5_IJNS4_10UnderscoreESZ_SZ_EEEEENS4_23SM90_TMA_LOAD_MULTICASTENS4_14ComposedLayoutINS4_7SwizzleILi2ELi4ELi3EEENS4_18smem_ptr_flag_bitsILi16EEENSU_INS5_IJSC_SH_EEENS5_IJSH_SB_EEEEEEEvNS4_8identityENS4_13SM90_TMA_LOADES1B_vS1C_EENS_8epilogue10collective6detail29Sm90TmaWarpSpecializedAdapterINS1G_15DefaultEpilogueISJ_SK_SK_NS1F_6thread17LinearCombinationISJ_Li1EffLNS1K_9ScaleType4KindE0ELNS_15FloatRoundStyleE2ESJ_EENS1_15EpilogueDefaultEEEEEvvEEEEvNT_6ParamsE,"ax",@progbits
	.align	128
.text._ZN7cutlass13device_kernelINS_4gemm6kernel13GemmUniversalIN4cute5tupleIJiiiiEEENS1_10collective13CollectiveMmaINS1_34MainloopSm90TmaGmmaWarpSpecializedILi28ENS5_IJNS4_1CILi1EEENSA_ILi8EEESB_EEENS1_32KernelTmaWarpSpecializedPingpongEEENS5_IJNSA_ILi64EEESG_NSA_ILi32EEEEEENS_6half_tENS5_IJlSB_lEEESJ_SK_NS4_8TiledMMAINS4_8MMA_AtomIJNS4_4SM904GMMA25MMA_64x64x16_F32F16F16_SSILNSO_5MajorE0ELSQ_0ELNSO_7ScaleInE1ELSR_1EEEEEENS4_6LayoutINS5_IJSB_SB_SB_EEENS5_IJNSA_ILi0EEESW_SW_EEEEENS5_IJNS4_10UnderscoreESZ_SZ_EEEEENS4_23SM90_TMA_LOAD_MULTICASTENS4_14ComposedLayoutINS4_7SwizzleILi2ELi4ELi3EEENS4_18smem_ptr_flag_bitsILi16EEENSU_INS5_IJSC_SH_EEENS5_IJSH_SB_EEEEEEEvNS4_8identityENS4_13SM90_TMA_LOADES1B_vS1C_EENS_8epilogue10collective6detail29Sm90TmaWarpSpecializedAdapterINS1G_15DefaultEpilogueISJ_SK_SK_NS1F_6thread17LinearCombinationISJ_Li1EffLNS1K_9ScaleType4KindE0ELNS_15FloatRoundStyleE2ESJ_EENS1_15EpilogueDefaultEEEEEvvEEEEvNT_6ParamsE:
        .type           _ZN7cutlass13device_kernelINS_4gemm6kernel13GemmUniversalIN4cute5tupleIJiiiiEEENS1_10collective13CollectiveMmaINS1_34MainloopSm90TmaGmmaWarpSpecializedILi28ENS5_IJNS4_1CILi1EEENSA_ILi8EEESB_EEENS1_32KernelTmaWarpSpecializedPingpongEEENS5_IJNSA_ILi64EEESG_NSA_ILi32EEEEEENS_6half_tENS5_IJlSB_lEEESJ_SK_NS4_8TiledMMAINS4_8MMA_AtomIJNS4_4SM904GMMA25MMA_64x64x16_F32F16F16_SSILNSO_5MajorE0ELSQ_0ELNSO_7ScaleInE1ELSR_1EEEEEENS4_6LayoutINS5_IJSB_SB_SB_EEENS5_IJNSA_ILi0EEESW_SW_EEEEENS5_IJNS4_10UnderscoreESZ_SZ_EEEEENS4_23SM90_TMA_LOAD_MULTICASTENS4_14ComposedLayoutINS4_7SwizzleILi2ELi4ELi3EEENS4_18smem_ptr_flag_bitsILi16EEENSU_INS5_IJSC_SH_EEENS5_IJSH_SB_EEEEEEEvNS4_8identityENS4_13SM90_TMA_LOADES1B_vS1C_EENS_8epilogue10collective6detail29Sm90TmaWarpSpecializedAdapterINS1G_15DefaultEpilogueISJ_SK_SK_NS1F_6thread17LinearCombinationISJ_Li1EffLNS1K_9ScaleType4KindE0ELNS_15FloatRoundStyleE2ESJ_EENS1_15EpilogueDefaultEEEEEvvEEEEvNT_6ParamsE,@function
        .size           _ZN7cutlass13device_kernelINS_4gemm6kernel13GemmUniversalIN4cute5tupleIJiiiiEEENS1_10collective13CollectiveMmaINS1_34MainloopSm90TmaGmmaWarpSpecializedILi28ENS5_IJNS4_1CILi1EEENSA_ILi8EEESB_EEENS1_32KernelTmaWarpSpecializedPingpongEEENS5_IJNSA_ILi64EEESG_NSA_ILi32EEEEEENS_6half_tENS5_IJlSB_lEEESJ_SK_NS4_8TiledMMAINS4_8MMA_AtomIJNS4_4SM904GMMA25MMA_64x64x16_F32F16F16_SSILNSO_5MajorE0ELSQ_0ELNSO_7ScaleInE1ELSR_1EEEEEENS4_6LayoutINS5_IJSB_SB_SB_EEENS5_IJNSA_ILi0EEESW_SW_EEEEENS5_IJNS4_10UnderscoreESZ_SZ_EEEEENS4_23SM90_TMA_LOAD_MULTICASTENS4_14ComposedLayoutINS4_7SwizzleILi2ELi4ELi3EEENS4_18smem_ptr_flag_bitsILi16EEENSU_INS5_IJSC_SH_EEENS5_IJSH_SB_EEEEEEEvNS4_8identityENS4_13SM90_TMA_LOADES1B_vS1C_EENS_8epilogue10collective6detail29Sm90TmaWarpSpecializedAdapterINS1G_15DefaultEpilogueISJ_SK_SK_NS1F_6thread17LinearCombinationISJ_Li1EffLNS1K_9ScaleType4KindE0ELNS_15FloatRoundStyleE2ESJ_EENS1_15EpilogueDefaultEEEEEvvEEEEvNT_6ParamsE,(.L_x_186 - _ZN7cutlass13device_kernelINS_4gemm6kernel13GemmUniversalIN4cute5tupleIJiiiiEEENS1_10collective13CollectiveMmaINS1_34MainloopSm90TmaGmmaWarpSpecializedILi28ENS5_IJNS4_1CILi1EEENSA_ILi8EEESB_EEENS1_32KernelTmaWarpSpecializedPingpongEEENS5_IJNSA_ILi64EEESG_NSA_ILi32EEEEEENS_6half_tENS5_IJlSB_lEEESJ_SK_NS4_8TiledMMAINS4_8MMA_AtomIJNS4_4SM904GMMA25MMA_64x64x16_F32F16F16_SSILNSO_5MajorE0ELSQ_0ELNSO_7ScaleInE1ELSR_1EEEEEENS4_6LayoutINS5_IJSB_SB_SB_EEENS5_IJNSA_ILi0EEESW_SW_EEEEENS5_IJNS4_10UnderscoreESZ_SZ_EEEEENS4_23SM90_TMA_LOAD_MULTICASTENS4_14ComposedLayoutINS4_7SwizzleILi2ELi4ELi3EEENS4_18smem_ptr_flag_bitsILi16EEENSU_INS5_IJSC_SH_EEENS5_IJSH_SB_EEEEEEEvNS4_8identityENS4_13SM90_TMA_LOADES1B_vS1C_EENS_8epilogue10collective6detail29Sm90TmaWarpSpecializedAdapterINS1G_15DefaultEpilogueISJ_SK_SK_NS1F_6thread17LinearCombinationISJ_Li1EffLNS1K_9ScaleType4KindE0ELNS_15FloatRoundStyleE2ESJ_EENS1_15EpilogueDefaultEEEEEvvEEEEvNT_6ParamsE)
        .other          _ZN7cutlass13device_kernelINS_4gemm6kernel13GemmUniversalIN4cute5tupleIJiiiiEEENS1_10collective13CollectiveMmaINS1_34MainloopSm90TmaGmmaWarpSpecializedILi28ENS5_IJNS4_1CILi1EEENSA_ILi8EEESB_EEENS1_32KernelTmaWarpSpecializedPingpongEEENS5_IJNSA_ILi64EEESG_NSA_ILi32EEEEEENS_6half_tENS5_IJlSB_lEEESJ_SK_NS4_8TiledMMAINS4_8MMA_AtomIJNS4_4SM904GMMA25MMA_64x64x16_F32F16F16_SSILNSO_5MajorE0ELSQ_0ELNSO_7ScaleInE1ELSR_1EEEEEENS4_6LayoutINS5_IJSB_SB_SB_EEENS5_IJNSA_ILi0EEESW_SW_EEEEENS5_IJNS4_10UnderscoreESZ_SZ_EEEEENS4_23SM90_TMA_LOAD_MULTICASTENS4_14ComposedLayoutINS4_7SwizzleILi2ELi4ELi3EEENS4_18smem_ptr_flag_bitsILi16EEENSU_INS5_IJSC_SH_EEENS5_IJSH_SB_EEEEEEEvNS4_8identityENS4_13SM90_TMA_LOADES1B_vS1C_EENS_8epilogue10collective6detail29Sm90TmaWarpSpecializedAdapterINS1G_15DefaultEpilogueISJ_SK_SK_NS1F_6thread17LinearCombinationISJ_Li1EffLNS1K_9ScaleType4KindE0ELNS_15FloatRoundStyleE2ESJ_EENS1_15EpilogueDefaultEEEEEvvEEEEvNT_6ParamsE,@"STO_CUDA_ENTRY STV_DEFAULT"
_ZN7cutlass13device_kernelINS_4gemm6kernel13GemmUniversalIN4cute5tupleIJiiiiEEENS1_10collective13CollectiveMmaINS1_34MainloopSm90TmaGmmaWarpSpecializedILi28ENS5_IJNS4_1CILi1EEENSA_ILi8EEESB_EEENS1_32KernelTmaWarpSpecializedPingpongEEENS5_IJNSA_ILi64EEESG_NSA_ILi32EEEEEENS_6half_tENS5_IJlSB_lEEESJ_SK_NS4_8TiledMMAINS4_8MMA_AtomIJNS4_4SM904GMMA25MMA_64x64x16_F32F16F16_SSILNSO_5MajorE0ELSQ_0ELNSO_7ScaleInE1ELSR_1EEEEEENS4_6LayoutINS5_IJSB_SB_SB_EEENS5_IJNSA_ILi0EEESW_SW_EEEEENS5_IJNS4_10UnderscoreESZ_SZ_EEEEENS4_23SM90_TMA_LOAD_MULTICASTENS4_14ComposedLayoutINS4_7SwizzleILi2ELi4ELi3EEENS4_18smem_ptr_flag_bitsILi16EEENSU_INS5_IJSC_SH_EEENS5_IJSH_SB_EEEEEEEvNS4_8identityENS4_13SM90_TMA_LOADES1B_vS1C_EENS_8epilogue10collective6detail29Sm90TmaWarpSpecializedAdapterINS1G_15DefaultEpilogueISJ_SK_SK_NS1F_6thread17LinearCombinationISJ_Li1EffLNS1K_9ScaleType4KindE0ELNS_15FloatRoundStyleE2ESJ_EENS1_15EpilogueDefaultEEEEEvvEEEEvNT_6ParamsE:
[----:B------:R-:W0:Y:S02]  /*0000*/  LDC R1, c[0x0][0x28] ;  /* 0x00000a00ff017b82 */ /* 0x000e240000000800 */
[----:B0-----:R-:W-:Y:S01]  /*0010*/  VIADD R1, R1, 0xfffffff8 ;  /* 0xfffffff801017836 */ /* 0x001fe20000000000 */
[----:B------:R-:W0:Y:S01]  /*0020*/  S2R R4, SR_TID.X ;  /* 0x0000000000047919 */ /* 0x000e220000002100 */
[----:B------:R-:W-:Y:S01]  /*0030*/  ELECT P0, URZ, PT ;  /* 0x00000000003f782f */ /* 0x000fe20003800000 */
[----:B------:R-:W-:Y:S01]  /*0040*/  BSSY B0, `(.L_x_0) ;  /* 0x000000f000007945 */ /* 0x000fe20003800000 */
[--C-:B0-----:R-:W-:Y:S02]  /*0050*/  SHF.R.U32.HI R2, RZ, 0x5, R4.reuse ;  /* 0x00000005ff027819 */ /* 0x101fe40000011604 */
[----:B------:R-:W-:-:S03]  /*0060*/  SHF.R.U32.HI R7, RZ, 0x7, R4 ;  /* 0x00000007ff077819 */ /* 0x000fc60000011604 */
[----:B------:R-:W0:Y:S04]  /*0070*/  SHFL.IDX PT, R5, R2, RZ, 0x1f ;  /* 0x00001fff02057589 */ /* 0x000e2800000e0000 */
[----:B------:R1:W2:Y:S01]  /*0080*/  SHFL.IDX PT, R10, R7, RZ, 0x1f ;  /* 0x00001fff070a7589 */ /* 0x0002a200000e0000 */
[----:B0-----:R-:W-:-:S13]  /*0090*/  ISETP.NE.OR P0, PT, R5, RZ, !P0 ;  /* 0x000000ff0500720c */ /* 0x001fda0004705670 */
[----:B-12---:R-:W-:Y:S05]  /*00a0*/  @P0 BRA `(.L_x_1) ;  /* 0x0000000000200947 */ /* 0x006fea0003800000 */
[----:B------:R-:W-:Y:S02]  /*00b0*/  ULDC.64 UR4, c[0x0][0x198] ;  /* 0x0000660000047ab9 */ /* 0x000fe40000000a00 */
[----:B------:R-:W-:Y:S02]  /*00c0*/  UIADD3 UR6, UP0, UR4, 0xf0, URZ ;  /* 0x000000f004067890 */ /* 0x000fe4000ff1e03f */
[----:B------:R-:W-:Y:S02]  /*00d0*/  UIADD3 UR4, UP1, UR4, 0x1f0, URZ ;  /* 0x000001f004047890 */ /* 0x000fe4000ff3e03f */
[----:B------:R-:W-:Y:S02]  /*00e0*/  UIADD3.X UR7, URZ, UR5, URZ, UP0, !UPT ;  /* 0x000000053f077290 */ /* 0x000fe400087fe43f */
[----:B------:R-:W-:-:S07]  /*00f0*/  UIADD3.X UR5, URZ, UR5, URZ, UP1, !UPT ;  /* 0x000000053f057290 */ /* 0x000fce0008ffe43f */
[----:B------:R0:W-:Y:S02]  /*0100*/  UTMACCTL.PF [UR6] ;  /* 0x00000000060079b9 */ /* 0x0001e40008040000 */
[----:B------:R0:W-:Y:S02]  /*0110*/  UTMACCTL.PF [UR4] ;  /* 0x00000000040079b9 */ /* 0x0001e40008040000 */
[----:B0-----:R-:W-:Y:S01]  /*0120*/  NOP ;  /* 0x0000000000007918 */ /* 0x001fe20000000000 */
.L_x_1:
[----:B------:R-:W-:Y:S05]  /*0130*/  BSYNC B0 ;  /* 0x0000000000007941 */ /* 0x000fea0003800000 */
.L_x_0:
[----:B------:R-:W0:Y:S02]  /*0140*/  SHFL.IDX PT, R8, R2, RZ, 0x1f ;  /* 0x00001fff02087589 */ /* 0x000e2400000e0000 */
[----:B0-----:R-:W-:-:S13]  /*0150*/  ISETP.NE.AND P0, PT, R8, RZ, PT ;  /* 0x000000ff0800720c */ /* 0x001fda0003f05270 */
[----:B------:R-:W-:Y:S05]  /*0160*/  @P0 BRA `(.L_x_2) ;  /* 0x0000000400240947 */ /* 0x000fea0003800000 */
[----:B------:R-:W-:Y:S01]  /*0170*/  ELECT P0, URZ, PT ;  /* 0x00000000003f782f */ /* 0x000fe20003800000 */
[----:B------:R-:W-:-:S12]  /*0180*/  BSSY B0, `(.L_x_2) ;  /* 0x0000047000007945 */ /* 0x000fd80003800000 */
[----:B------:R-:W-:Y:S05]  /*0190*/  @!P0 BRA `(.L_x_3) ;  /* 0x0000000400148947 */ /* 0x000fea0003800000 */
[----:B------:R-:W0:Y:S01]  /*01a0*/  S2UR UR8, SR_CgaCtaId ;  /* 0x00000000000879c3 */ /* 0x000e220000008800 */
[----:B------:R-:W-:Y:S01]  /*01b0*/  UMOV UR4, 0x400 ;  /* 0x0000040000047882 */ /* 0x000fe20000000000 */
[----:B------:R-:W-:Y:S01]  /*01c0*/  UMOV UR5, 0x1 ;  /* 0x0000000100057882 */ /* 0x000fe20000000000 */
[----:B------:R-:W-:Y:S02]  /*01d0*/  UMOV UR6, 0x8 ;  /* 0x0000000800067882 */ /* 0x000fe40000000000 */
[----:B------:R-:W-:-:S04]  /*01e0*/  UIADD3 UR6, -UR6, 0x100000, URZ ;  /* 0x0010000006067890 */ /* 0x000fc8000fffe13f */
[----:B------:R-:W-:Y:S02]  /*01f0*/  USHF.L.U32 UR7, UR6, 0xb, URZ ;  /* 0x0000000b06077899 */ /* 0x000fe4000800063f */
[----:B------:R-:W-:Y:S02]  /*0200*/  USHF.L.U32 UR6, UR6, 0x1, URZ ;  /* 0x0000000106067899 */ /* 0x000fe4000800063f */
[----:B0-----:R-:W-:Y:S02]  /*0210*/  ULEA UR8, UR8, UR4, 0x18 ;  /* 0x0000000408087291 */ /* 0x001fe4000f8ec03f */
[----:B------:R-:W-:-:S04]  /*0220*/  UIADD3 UR4, -UR5, 0x100000, URZ ;  /* 0x0010000005047890 */ /* 0x000fc8000fffe13f */
[----:B------:R-:W-:Y:S02]  /*0230*/  USHF.L.U32 UR5, UR4, 0xb, URZ ;  /* 0x0000000b04057899 */ /* 0x000fe4000800063f */
[----:B------:R-:W-:Y:S01]  /*0240*/  USHF.L.U32 UR4, UR4, 0x1, URZ ;  /* 0x0000000104047899 */ /* 0x000fe2000800063f */
[----:B------:R-:W0:Y:S11]  /*0250*/  FENCE.VIEW.ASYNC.S ;  /* 0x00000000000073c6 */ /* 0x000e360000000000 */
[----:B0-----:R0:W1:Y:S01]  /*0260*/  SYNCS.EXCH.64 URZ, [UR8], UR4 ;  /* 0x00000004083f75b2 */ /* 0x0010620008000100 */
[----:B------:R0:W2:Y:S01]  /*0270*/  SYNCS.EXCH.64 URZ, [UR8+0xe0], UR6 ;  /* 0x0000e006083f75b2 */ /* 0x0000a20008000100 */
[----:B------:R0:W3:Y:S01]  /*0280*/  SYNCS.EXCH.64 URZ, [UR8+0x8], UR4 ;  /* 0x00000804083f75b2 */ /* 0x0000e20008000100 */
[----:B------:R0:W4:Y:S01]  /*0290*/  SYNCS.EXCH.64 URZ, [UR8+0xe8], UR6 ;  /* 0x0000e806083f75b2 */ /* 0x0001220008000100 */
[----:B------:R0:W0:Y:S01]  /*02a0*/  SYNCS.EXCH.64 URZ, [UR8+0x10], UR4 ;  /* 0x00001004083f75b2 */ /* 0x0000220008000100 */
        /* <DEDUP_REMOVED lines=51> */
[----:B-1234-:R-:W-:Y:S01]  /*05e0*/  NOP ;  /* 0x0000000000007918 */ /* 0x01efe20000000000 */
.L_x_3:
[----:B0-----:R-:W-:Y:S05]  /*05f0*/  BSYNC B0 ;  /* 0x0000000000007941 */ /* 0x001fea0003800000 */
.L_x_2:
[----:B------:R-:W0:Y:S01]  /*0600*/  SHFL.IDX PT, R11, R2, RZ, 0x1f ;  /* 0x00001fff020b7589 */ /* 0x000e2200000e0000 */
[----:B------:R-:W1:Y:S01]  /*0610*/  S2UR UR12, SR_CTAID.X ;  /* 0x00000000000c79c3 */ /* 0x000e620000002500 */
[----:B------:R-:W-:Y:S02]  /*0620*/  SHF.R.S32.HI R3, RZ, 0x1f, R4 ;  /* 0x0000001fff037819 */ /* 0x000fe40000011404 */
[----:B------:R-:W-:Y:S01]  /*0630*/  ELECT P0, URZ, PT ;  /* 0x00000000003f782f */ /* 0x000fe20003800000 */
[----:B------:R-:W2:Y:S01]  /*0640*/  SHFL.IDX PT, R9, R2, RZ, 0x1f ;  /* 0x00001fff02097589 */ /* 0x000ea200000e0000 */
[----:B------:R-:W-:Y:S02]  /*0650*/  ELECT P1, URZ, PT ;  /* 0x00000000003f782f */ /* 0x000fe40003820000 */
[----:B------:R-:W-:Y:S01]  /*0660*/  LEA.HI R3, R3, R4, RZ, 0x7 ;  /* 0x0000000403037211 */ /* 0x000fe200078f38ff */
[----:B------:R-:W-:Y:S01]  /*0670*/  ULDC UR4, c[0x0][0x150] ;  /* 0x0000540000047ab9 */ /* 0x000fe20000000800 */
[----:B------:R-:W3:Y:S01]  /*0680*/  S2R R6, SR_CTAID.Y ;  /* 0x0000000000067919 */ /* 0x000ee20000002600 */
[----:B------:R-:W4:Y:S01]  /*0690*/  LDC R21, c[0x0][0x148] ;  /* 0x00005200ff157b82 */ /* 0x000f220000000800 */
[----:B------:R-:W-:Y:S01]  /*06a0*/  LOP3.LUT R3, R3, 0xffffff80, RZ, 0xc0, !PT ;  /* 0xffffff8003037812 */ /* 0x000fe200078ec0ff */
[----:B------:R-:W-:Y:S01]  /*06b0*/  UMOV UR11, 0x80 ;  /* 0x00000080000b7882 */ /* 0x000fe20000000000 */
[----:B------:R-:W-:Y:S01]  /*06c0*/  NOP ;  /* 0x0000000000007918 */ /* 0x000fe20000000000 */
[----:B------:R-:W-:Y:S01]  /*06d0*/  NOP ;  /* 0x0000000000007918 */ /* 0x000fe20000000000 */
[C---:B------:R-:W-:Y:S01]  /*06e0*/  VIADD R35, R10.reuse, 0xffffffff ;  /* 0xffffffff0a237836 */ /* 0x040fe20000000000 */
[----:B------:R-:W-:Y:S01]  /*06f0*/  ISETP.NE.AND P2, PT, R10, RZ, PT ;  /* 0x000000ff0a00720c */ /* 0x000fe20003f45270 */
[----:B------:R-:W-:Y:S01]  /*0700*/  IMAD.IADD R3, R4, 0x1, -R3 ;  /* 0x0000000104037824 */ /* 0x000fe200078e0a03 */
[----:B------:R-:W5:Y:S02]  /*0710*/  LDC R15, c[0x0][0x140] ;  /* 0x00005000ff0f7b82 */ /* 0x000f640000000800 */
[----:B------:R-:W-:-:S02]  /*0720*/  ISETP.GE.U32.AND P5, PT, R35, 0x2, PT ;  /* 0x000000022300780c */ /* 0x000fc40003fa6070 */
[----:B------:R-:W-:Y:S02]  /*0730*/  SHF.R.S32.HI R0, RZ, 0x1f, R3 ;  /* 0x0000001fff007819 */ /* 0x000fe40000011403 */
[----:B0-----:R-:W-:Y:S02]  /*0740*/  ISETP.NE.OR P0, PT, R11, RZ, !P0 ;  /* 0x000000ff0b00720c */ /* 0x001fe40004705670 */
[----:B------:R-:W0:Y:S01]  /*0750*/  LDC R14, c[0x0][0x144] ;  /* 0x00005100ff0e7b82 */ /* 0x000e220000000800 */
[----:B------:R-:W-:Y:S02]  /*0760*/  SHF.R.S32.HI R11, RZ, 0x1f, R8 ;  /* 0x0000001fff0b7819 */ /* 0x000fe40000011408 */
[----:B--2---:R-:W-:Y:S02]  /*0770*/  ISETP.NE.OR P1, PT, R9, RZ, !P1 ;  /* 0x000000ff0900720c */ /* 0x004fe40004f25670 */
[----:B------:R-:W-:Y:S02]  /*0780*/  LEA.HI R11, R11, R8, RZ, 0x2 ;  /* 0x000000080b0b7211 */ /* 0x000fe400078f10ff */
[----:B-1----:R-:W-:-:S02]  /*0790*/  I2FP.F32.U32 R13, UR12 ;  /* 0x0000000c000d7c45 */ /* 0x002fc40008201000 */
[----:B------:R-:W-:Y:S02]  /*07a0*/  LOP3.LUT R11, R11, 0x3ffffffc, RZ, 0xc0, !PT ;  /* 0x3ffffffc0b0b7812 */ /* 0x000fe400078ec0ff */
[----:B------:R-:W-:Y:S01]  /*07b0*/  LEA.HI R2, R0, R3, RZ, 0x3 ;  /* 0x0000000300027211 */ /* 0x000fe200078f18ff */
[----:B------:R-:W-:Y:S01]  /*07c0*/  VOTEU.ALL UP0, P0 ;  /* 0x00000000003f7886 */ /* 0x000fe20000000000 */
[----:B------:R-:W-:Y:S01]  /*07d0*/  FMUL R13, R13, UR4 ;  /* 0x000000040d0d7c20 */ /* 0x000fe20008400000 */
[----:B------:R-:W-:Y:S01]  /*07e0*/  IMAD.IADD R11, R8, 0x1, -R11 ;  /* 0x00000001080b7824 */ /* 0x000fe200078e0a0b */
[----:B---3--:R-:W-:Y:S01]  /*07f0*/  I2FP.F32.U32 R8, R6 ;  /* 0x0000000600087245 */ /* 0x008fe20000201000 */
[----:B------:R-:W-:Y:S01]  /*0800*/  VOTEU.ALL UP1, P1 ;  /* 0x00000000003f7886 */ /* 0x000fe20000820000 */
[----:B------:R-:W1:Y:S01]  /*0810*/  @!UP0 S2UR UR7, SR_CgaCtaId ;  /* 0x00000000000789c3 */ /* 0x000e620000008800 */
[----:B------:R-:W-:Y:S01]  /*0820*/  ULDC UR4, c[0x0][0x154] ;  /* 0x0000550000047ab9 */ /* 0x000fe20000000800 */
[--C-:B------:R-:W-:Y:S01]  /*0830*/  SHF.R.S32.HI R9, RZ, 0x3, R2.reuse ;  /* 0x00000003ff097819 */ /* 0x100fe20000011402 */
[----:B------:R-:W-:Y:S01]  /*0840*/  FMUL R8, R8, UR4 ;  /* 0x0000000408087c20 */ /* 0x000fe20008400000 */
[----:B------:R-:W-:Y:S01]  /*0850*/  SHF.R.S32.HI R12, RZ, 0x1f, R2 ;  /* 0x0000001fff0c7819 */ /* 0x000fe20000011402 */
[----:B------:R-:W2:Y:S01]  /*0860*/  F2I.U32.TRUNC.NTZ R13, R13 ;  /* 0x0000000d000d7305 */ /* 0x000ea2000020f000 */
[----:B------:R-:W-:Y:S01]  /*0870*/  SHF.R.S32.HI R2, RZ, 0x1f, R5 ;  /* 0x0000001fff027819 */ /* 0x000fe20000011405 */
[----:B------:R-:W-:Y:S01]  /*0880*/  UMOV UR4, 0x20 ;  /* 0x0000002000047882 */ /* 0x000fe20000000000 */
[----:B------:R-:W3:Y:S01]  /*0890*/  @!UP1 S2UR UR10, SR_CgaCtaId ;  /* 0x00000000000a99c3 */ /* 0x000ee20000008800 */
[----:B------:R-:W-:Y:S01]  /*08a0*/  LEA.HI R12, R12, R9, RZ, 0x2 ;  /* 0x000000090c0c7211 */ /* 0x000fe200078f10ff */
[----:B------:R-:W-:Y:S01]  /*08b0*/  @!UP0 UMOV UR6, 0x400 ;  /* 0x0000040000068882 */ /* 0x000fe20000000000 */
[----:B------:R-:W-:Y:S01]  /*08c0*/  LEA.HI R2, R2, R5, RZ, 0x2 ;  /* 0x0000000502027211 */ /* 0x000fe200078f10ff */
[----:B------:R-:W-:-:S04]  /*08d0*/  @!UP0 UIADD3 UR4, -UR4, 0x100000, URZ ;  /* 0x0010000004048890 */ /* 0x000fc8000fffe13f */
[----:B------:R-:W-:Y:S02]  /*08e0*/  @!UP0 USHF.L.U32 UR5, UR4, 0xb, URZ ;  /* 0x0000000b04058899 */ /* 0x000fe4000800063f */
[----:B------:R-:W-:Y:S01]  /*08f0*/  @!UP0 USHF.L.U32 UR4, UR4, 0x1, URZ ;  /* 0x0000000104048899 */ /* 0x000fe2000800063f */
[----:B------:R-:W4:Y:S01]  /*0900*/  F2I.U32.TRUNC.NTZ R8, R8 ;  /* 0x0000000800087305 */ /* 0x000f22000020f000 */
[----:B------:R-:W-:Y:S01]  /*0910*/  LOP3.LUT R12, R12, 0xfffffffc, RZ, 0xc0, !PT ;  /* 0xfffffffc0c0c7812 */ /* 0x000fe200078ec0ff */
[----:B------:R-:W-:Y:S01]  /*0920*/  @!UP1 UMOV UR9, 0x400 ;  /* 0x0000040000099882 */ /* 0x000fe20000000000 */
[----:B------:R-:W-:Y:S01]  /*0930*/  LOP3.LUT R2, R2, 0xfffffffc, RZ, 0xc0, !PT ;  /* 0xfffffffc02027812 */ /* 0x000fe200078ec0ff */
[----:B------:R-:W-:Y:S01]  /*0940*/  VOTEU.ALL UP2, P1 ;  /* 0x00000000003f7886 */ /* 0x000fe20000840000 */
[----:B------:R-:W-:Y:S01]  /*0950*/  VOTEU.ALL UP3, P1 ;  /* 0x00000000003f7886 */ /* 0x000fe20000860000 */
[----:B------:R-:W-:Y:S01]  /*0960*/  IMAD.IADD R12, R9, 0x1, -R12 ;  /* 0x00000001090c7824 */ /* 0x000fe200078e0a0c */
[----:B------:R-:W-:Y:S01]  /*0970*/  VOTEU.ALL UP4, P1 ;  /* 0x00000000003f7886 */ /* 0x000fe20000880000 */
[----:B------:R-:W-:Y:S01]  /*0980*/  IMAD.IADD R5, R5, 0x1, -R2 ;  /* 0x0000000105057824 */ /* 0x000fe200078e0a02 */
[----:B------:R-:W-:Y:S01]  /*0990*/  VOTEU.ALL UP5, P1 ;  /* 0x00000000003f7886 */ /* 0x000fe200008a0000 */
[----:B------:R-:W-:Y:S01]  /*09a0*/  IMAD R11, R11, 0x4, R12 ;  /* 0x000000040b0b7824 */ /* 0x000fe200078e020c */
[----:B-1----:R-:W-:Y:S01]  /*09b0*/  @!UP0 ULEA UR8, UR7, UR6, 0x18 ;  /* 0x0000000607088291 */ /* 0x002fe2000f8ec03f */
[----:B--2---:R-:W-:Y:S01]  /*09c0*/  IMAD.MOV R13, RZ, RZ, -R13 ;  /* 0x000000ffff0d7224 */ /* 0x004fe200078e0a0d */
[----:B------:R-:W-:-:S04]  /*09d0*/  @!UP1 UIADD3 UR6, -UR11, 0x100000, URZ ;  /* 0x001000000b069890 */ /* 0x000fc8000fffe13f */
[----:B------:R-:W-:Y:S02]  /*09e0*/  @!UP1 USHF.L.U32 UR7, UR6, 0xb, URZ ;  /* 0x0000000b06079899 */ /* 0x000fe4000800063f */
[----:B------:R-:W-:Y:S01]  /*09f0*/  @!UP1 USHF.L.U32 UR6, UR6, 0x1, URZ ;  /* 0x0000000106069899 */ /* 0x000fe2000800063f */
[----:B------:R-:W-:Y:S01]  /*0a00*/  IMAD.SHL.U32 R56, R11, 0x4, RZ ;  /* 0x000000040b387824 */ /* 0x000fe200078e00ff */
[----:B------:R-:W-:Y:S01]  /*0a10*/  ISETP.NE.AND P1, PT, R5, 0x3, PT ;  /* 0x000000030500780c */ /* 0x000fe20003f25270 */
[----:B----4-:R-:W-:Y:S01]  /*0a20*/  IMAD.MOV R24, RZ, RZ, -R8 ;  /* 0x000000ffff187224 */ /* 0x010fe200078e0a08 */
[----:B-----5:R-:W-:Y:S01]  /*0a30*/  ISETP.EQ.U32.AND P3, PT, R15, 0x1, PT ;  /* 0x000000010f00780c */ /* 0x020fe20003f62070 */
[----:B------:R-:W-:Y:S01]  /*0a40*/  VOTEU.ALL UP0, P0 ;  /* 0x00000000003f7886 */ /* 0x000fe20000000000 */
[----:B---3--:R-:W-:Y:S01]  /*0a50*/  @!UP1 ULEA UR9, UR10, UR9, 0x18 ;  /* 0x000000090a099291 */ /* 0x008fe2000f8ec03f */
[----:B------:R-:W-:Y:S01]  /*0a60*/  IMAD R9, R21, R24, R6 ;  /* 0x0000001815097224 */ /* 0x000fe200078e0206 */
[----:B------:R-:W-:Y:S01]  /*0a70*/  LOP3.LUT R56, R11, 0xc, R56, 0x78, !PT ;  /* 0x0000000c0b387812 */ /* 0x000fe200078e7838 */
[----:B0-----:R-:W-:Y:S01]  /*0a80*/  IMAD R20, R14, R13, UR12 ;  /* 0x0000000c0e147e24 */ /* 0x001fe2000f8e020d */
[----:B------:R-:W-:Y:S01]  /*0a90*/  VOTEU.ALL UP1, P0 ;  /* 0x00000000003f7886 */ /* 0x000fe20000020000 */
[----:B------:R-:W-:Y:S01]  /*0aa0*/  LOP3.LUT P0, RZ, R3, 0x7, RZ, 0xc0, !PT ;  /* 0x0000000703ff7812 */ /* 0x000fe2000780c0ff */
[----:B------:R-:W0:Y:S02]  /*0ab0*/  FENCE.VIEW.ASYNC.S ;  /* 0x00000000000073c6 */ /* 0x000e240000000000 */
[----:B0-----:R0:W1:Y:S01]  /*0ac0*/  @!UP0 SYNCS.EXCH.64 URZ, [UR8+0x1f0], UR4 ;  /* 0x0001f004083f85b2 */ /* 0x0010620008000100 */
[----:B------:R-:W-:Y:S01]  /*0ad0*/  ISETP.NE.AND P4, PT, R9, R56, PT ;  /* 0x000000380900720c */ /* 0x000fe20003f85270 */
[----:B------:R0:W2:Y:S01]  /*0ae0*/  SHFL.IDX PT, R14, R7, RZ, 0x1f ;  /* 0x00001fff070e7589 */ /* 0x0000a200000e0000 */
[----:B------:R-:W-:-:S02]  /*0af0*/  ISETP.EQ.OR P1, PT, R5, RZ, !P1 ;  /* 0x000000ff0500720c */ /* 0x000fc40004f22670 */
[----:B------:R-:W-:Y:S02]  /*0b00*/  ISETP.LT.U32.AND P0, PT, R56, 0x8, !P0 ;  /* 0x000000083800780c */ /* 0x000fe40004701070 */
[----:B------:R-:W-:Y:S02]  /*0b10*/  ISETP.EQ.OR P4, PT, R20, RZ, !P4 ;  /* 0x000000ff1400720c */ /* 0x000fe40006782670 */
[----:B------:R-:W-:Y:S02]  /*0b20*/  ISETP.EQ.AND P1, PT, R10, RZ, P1 ;  /* 0x000000ff0a00720c */ /* 0x000fe40000f22270 */
[----:B------:R-:W-:Y:S02]  /*0b30*/  PLOP3.LUT P0, PT, P0, P4, PT, 0x80, 0x0 ;  /* 0x000000000000781c */ /* 0x000fe40000709070 */
[----:B------:R-:W-:Y:S02]  /*0b40*/  SEL R16, RZ, 0x1, !P1 ;  /* 0x00000001ff107807 */ /* 0x000fe40004800000 */
[----:B------:R-:W-:Y:S01]  /*0b50*/  P2R R67, PR, RZ, 0x1 ;  /* 0x00000001ff437803 */ /* 0x000fe20000000000 */
[----:B------:R0:W3:Y:S01]  /*0b60*/  @!UP1 SYNCS.EXCH.64 URZ, [UR8+0x1f8], UR4 ;  /* 0x0001f804083f95b2 */ /* 0x0000e20008000100 */
[----:B------:R-:W-:Y:S01]  /*0b70*/  NOP ;  /* 0x0000000000007918 */ /* 0x000fe20000000000 */
[----:B------:R-:W-:Y:S01]  /*0b80*/  SEL R16, R16, 0x2, P5 ;  /* 0x0000000210107807 */ /* 0x000fe20002800000 */
[----:B------:R0:W4:Y:S01]  /*0b90*/  @!UP2 SYNCS.EXCH.64 URZ, [UR9+0x1d0], UR6 ;  /* 0x0001d006093fa5b2 */ /* 0x0001220008000100 */
[----:B------:R0:W0:Y:S01]  /*0ba0*/  @!UP3 SYNCS.EXCH.64 URZ, [UR9+0x1d8], UR6 ;  /* 0x0001d806093fb5b2 */ /* 0x0000220008000100 */
[----:B------:R0:W0:Y:S01]  /*0bb0*/  @!UP4 SYNCS.EXCH.64 URZ, [UR9+0x1e0], UR6 ;  /* 0x0001e006093fc5b2 */ /* 0x0000220008000100 */
[----:B------:R0:W0:Y:S01]  /*0bc0*/  @!UP5 SYNCS.EXCH.64 URZ, [UR9+0x1e8], UR6 ;  /* 0x0001e806093fd5b2 */ /* 0x0000220008000100 */
[----:B------:R-:W-:Y:S01]  /*0bd0*/  NOP ;  /* 0x0000000000007918 */ /* 0x000fe20000000000 */
[----:B-1----:R-:W-:Y:S05]  /*0be0*/  @!P3 BRA `(.L_x_4) ;  /* 0x000000000008b947 */ /* 0x002fea0003800000 */
[----:B0--34-:R-:W-:Y:S01]  /*0bf0*/  UCGABAR_ARV ;  /* 0x00000000000079c7 */ /* 0x019fe20008000000 */
[----:B------:R-:W-:Y:S05]  /*0c00*/  BRA `(.L_x_5) ;  /* 0x0000000000047947 */ /* 0x000fea0003800000 */
.L_x_4:
[----:B0--34-:R-:W-:Y:S01]  /*0c10*/  NOP ;  /* 0x0000000000007918 */ /* 0x019fe20000000000 */
.L_x_5:
[----:B------:R-:W-:Y:S01]  /*0c20*/  ULDC.64 UR4, c[0x0][0x598] ;  /* 0x0001660000047ab9 */ /* 0x000fe20000000a00 */
[----:B------:R-:W-:Y:S01]  /*0c30*/  ULDC.64 UR36, c[0x0][0x208] ;  /* 0x0000820000247ab9 */ /* 0x000fe20000000a00 */
[----:B------:R-:W-:-:S04]  /*0c40*/  ISETP.NE.U32.AND P0, PT, RZ, UR4, PT ;  /* 0x00000004ff007c0c */ /* 0x000fc8000bf05070 */
[----:B------:R-:W-:-:S13]  /*0c50*/  ISETP.NE.AND.EX P0, PT, RZ, UR5, PT, P0 ;  /* 0x00000005ff007c0c */ /* 0x000fda000bf05300 */
[----:B------:R-:W-:Y:S05]  /*0c60*/  @!P0 BRA `(.L_x_6) ;  /* 0x00000000001c8947 */ /* 0x000fea0003800000 */
[----:B------:R-:W0:Y:S02]  /*0c70*/  LDC.64 R8, c[0x0][0x598] ;  /* 0x00016600ff087b82 */ /* 0x000e240000000a00 */
[----:B0-----:R-:W3:Y:S02]  /*0c80*/  LDG.E.64 R8, desc[UR36][R8.64] ;  /* 0x0000002408087981 */ /* 0x001ee4000c1e1b00 */
[----:B---3--:R-:W-:-:S04]  /*0c90*/  ISETP.NE.U32.AND P0, PT, R8, RZ, PT ;  /* 0x000000ff0800720c */ /* 0x008fc80003f05070 */
[----:B------:R-:W-:-:S13]  /*0ca0*/  ISETP.NE.AND.EX P0, PT, R9, RZ, PT, P0 ;  /* 0x000000ff0900720c */ /* 0x000fda0003f05300 */
[----:B------:R-:W-:Y:S05]  /*0cb0*/  @!P0 BRA `(.L_x_6) ;  /* 0x0000000000088947 */ /* 0x000fea0003800000 */
[----:B------:R0:W5:Y:S01]  /*0cc0*/  LD.E R57, desc[UR36][R8.64] ;  /* 0x0000002408397980 */ /* 0x000162000c101900 */
[----:B------:R-:W-:Y:S05]  /*0cd0*/  BRA `(.L_x_7) ;  /* 0x0000000000247947 */ /* 0x000fea0003800000 */
.L_x_6:
[----:B------:R-:W-:Y:S02]  /*0ce0*/  ULDC.64 UR4, c[0x0][0x588] ;  /* 0x0001620000047ab9 */ /* 0x000fe40000000a00 */
[----:B------:R-:W-:-:S04]  /*0cf0*/  ISETP.NE.U32.AND P0, PT, RZ, UR4, PT ;  /* 0x00000004ff007c0c */ /* 0x000fc8000bf05070 */
[----:B------:R-:W-:-:S13]  /*0d00*/  ISETP.NE.AND.EX P0, PT, RZ, UR5, PT, P0 ;  /* 0x00000005ff007c0c */ /* 0x000fda000bf05300 */
[----:B------:R-:W-:Y:S05]  /*0d10*/  @!P0 BRA `(.L_x_8) ;  /* 0x00000000000c8947 */ /* 0x000fea0003800000 */
[----:B------:R-:W0:Y:S02]  /*0d20*/  LDC.64 R8, c[0x0][0x588] ;  /* 0x00016200ff087b82 */ /* 0x000e240000000a00 */
[----:B0-----:R1:W5:Y:S01]  /*0d30*/  LDG.E R57, desc[UR36][R8.64] ;  /* 0x0000002408397981 */ /* 0x001362000c1e1900 */
[----:B------:R-:W-:Y:S05]  /*0d40*/  BRA `(.L_x_7) ;  /* 0x0000000000087947 */ /* 0x000fea0003800000 */
.L_x_8:
[----:B------:R-:W-:Y:S02]  /*0d50*/  ULDC UR4, c[0x0][0x580] ;  /* 0x0001600000047ab9 */ /* 0x000fe40000000800 */
[----:B------:R-:W-:-:S07]  /*0d60*/  IMAD.U32 R57, RZ, RZ, UR4 ;  /* 0x00000004ff397e24 */ /* 0x000fce000f8e00ff */
.L_x_7:
[----:B------:R-:W-:Y:S02]  /*0d70*/  ULDC.64 UR4, c[0x0][0x5a0] ;  /* 0x0001680000047ab9 */ /* 0x000fe40000000a00 */
[----:B------:R-:W-:-:S04]  /*0d80*/  ISETP.NE.U32.AND P0, PT, RZ, UR4, PT ;  /* 0x00000004ff007c0c */ /* 0x000fc8000bf05070 */
[----:B------:R-:W-:-:S13]  /*0d90*/  ISETP.NE.AND.EX P0, PT, RZ, UR5, PT, P0 ;  /* 0x00000005ff007c0c */ /* 0x000fda000bf05300 */
[----:B------:R-:W-:Y:S05]  /*0da0*/  @!P0 BRA `(.L_x_9) ;  /* 0x00000000001c8947 */ /* 0x000fea0003800000 */
[----:B01----:R-:W0:Y:S02]  /*0db0*/  LDC.64 R8, c[0x0][0x5a0] ;  /* 0x00016800ff087b82 */ /* 0x003e240000000a00 */
[----:B0-----:R-:W3:Y:S02]  /*0dc0*/  LDG.E.64 R8, desc[UR36][R8.64] ;  /* 0x0000002408087981 */ /* 0x001ee4000c1e1b00 */
[----:B---3--:R-:W-:-:S04]  /*0dd0*/  ISETP.NE.U32.AND P0, PT, R8, RZ, PT ;  /* 0x000000ff0800720c */ /* 0x008fc80003f05070 */
[----:B------:R-:W-:-:S13]  /*0de0*/  ISETP.NE.AND.EX P0, PT, R9, RZ, PT, P0 ;  /* 0x000000ff0900720c */ /* 0x000fda0003f05300 */
[----:B------:R-:W-:Y:S05]  /*0df0*/  @!P0 BRA `(.L_x_9) ;  /* 0x0000000000088947 */ /* 0x000fea0003800000 */
[----:B------:R0:W5:Y:S01]  /*0e00*/  LD.E R58, desc[UR36][R8.64] ;  /* 0x00000024083a7980 */ /* 0x000162000c101900 */
[----:B------:R-:W-:Y:S05]  /*0e10*/  BRA `(.L_x_10) ;  /* 0x0000000000247947 */ /* 0x000fea0003800000 */
.L_x_9:
[----:B------:R-:W-:Y:S02]  /*0e20*/  ULDC.64 UR4, c[0x0][0x590] ;  /* 0x0001640000047ab9 */ /* 0x000fe40000000a00 */
[----:B------:R-:W-:-:S04]  /*0e30*/  ISETP.NE.U32.AND P0, PT, RZ, UR4, PT ;  /* 0x00000004ff007c0c */ /* 0x000fc8000bf05070 */
[----:B------:R-:W-:-:S13]  /*0e40*/  ISETP.NE.AND.EX P0, PT, RZ, UR5, PT, P0 ;  /* 0x00000005ff007c0c */ /* 0x000fda000bf05300 */
[----:B------:R-:W-:Y:S05]  /*0e50*/  @!P0 BRA `(.L_x_11) ;  /* 0x00000000000c8947 */ /* 0x000fea0003800000 */
[----:B------:R-:W3:Y:S02]  /*0e60*/  LDC.64 R58, c[0x0][0x590] ;  /* 0x00016400ff3a7b82 */ /* 0x000ee40000000a00 */
[----:B---3--:R3:W5:Y:S01]  /*0e70*/  LDG.E R58, desc[UR36][R58.64] ;  /* 0x000000243a3a7981 */ /* 0x008762000c1e1900 */
[----:B------:R-:W-:Y:S05]  /*0e80*/  BRA `(.L_x_10) ;  /* 0x0000000000087947 */ /* 0x000fea0003800000 */
.L_x_11:
[----:B------:R-:W-:Y:S02]  /*0e90*/  ULDC UR4, c[0x0][0x584] ;  /* 0x0001610000047ab9 */ /* 0x000fe40000000800 */
[----:B------:R-:W-:-:S07]  /*0ea0*/  IMAD.U32 R58, RZ, RZ, UR4 ;  /* 0x00000004ff3a7e24 */ /* 0x000fce000f8e00ff */
.L_x_10:
[----:B------:R-:W4:Y:S01]  /*0eb0*/  LDC R2, c[0x0][0x65c] ;  /* 0x00019700ff027b82 */ /* 0x000f220000000800 */
[----:B------:R-:W-:Y:S01]  /*0ec0*/  ULDC UR6, c[0x0][0x28c] ;  /* 0x0000a30000067ab9 */ /* 0x000fe20000000800 */
[----:B------:R-:W-:Y:S01]  /*0ed0*/  ISETP.NE.AND P0, PT, R10, 0x2, PT ;  /* 0x000000020a00780c */ /* 0x000fe20003f05270 */
[----:B------:R-:W-:Y:S01]  /*0ee0*/  UIADD3 UR6, UR6, 0x1f, URZ ;  /* 0x0000001f06067890 */ /* 0x000fe2000fffe03f */
[----:B01----:R-:W-:Y:S01]  /*0ef0*/  IMAD.U32 R8, RZ, RZ, UR12 ;  /* 0x0000000cff087e24 */ /* 0x003fe2000f8e00ff */
[----:B------:R-:W-:Y:S01]  /*0f00*/  UMOV UR39, URZ ;  /* 0x0000003f00277c82 */ /* 0x000fe20008000000 */
[----:B------:R-:W-:Y:S01]  /*0f10*/  IMAD.MOV.U32 R9, RZ, RZ, RZ ;  /* 0x000000ffff097224 */ /* 0x000fe200078e00ff */
[----:B------:R-:W-:Y:S01]  /*0f20*/  USHF.R.S32.HI UR7, URZ, 0x1f, UR6 ;  /* 0x0000001f3f077899 */ /* 0x000fe20008011406 */
[----:B------:R-:W-:Y:S01]  /*0f30*/  UMOV UR38, URZ ;  /* 0x0000003f00267c82 */ /* 0x000fe20008000000 */
[----:B------:R-:W-:Y:S02]  /*0f40*/  ULDC.64 UR8, c[0x0][0x650] ;  /* 0x0001940000087ab9 */ /* 0x000fe40000000a00 */
[----:B------:R-:W-:-:S04]  /*0f50*/  ULEA.HI UR7, UR7, UR6, URZ, 0x5 ;  /* 0x0000000607077291 */ /* 0x000fc8000f8f283f */
[----:B------:R-:W-:Y:S01]  /*0f60*/  USHF.R.S32.HI UR40, URZ, 0x5, UR7 ;  /* 0x000000053f287899 */ /* 0x000fe20008011407 */
[----:B----4-:R-:W-:-:S13]  /*0f70*/  ISETP.NE.AND P1, PT, R2, 0x1, PT ;  /* 0x000000010200780c */ /* 0x010fda0003f25270 */
[----:B------:R-:W0:Y:S01]  /*0f80*/  @P1 LDC R19, c[0x0][0x10] ;  /* 0x00000400ff131b82 */ /* 0x000e220000000800 */
[----:B------:R-:W-:Y:S02]  /*0f90*/  @P1 IMAD.MOV.U32 R7, RZ, RZ, RZ ;  /* 0x000000ffff071224 */ /* 0x000fe400078e00ff */
[----:B------:R-:W-:-:S05]  /*0fa0*/  @P1 IMAD.MOV.U32 R17, RZ, RZ, RZ ;  /* 0x000000ffff111224 */ /* 0x000fca00078e00ff */
[----:B------:R-:W1:Y:S01]  /*0fb0*/  @!P1 LDC R11, c[0x0][0xc] ;  /* 0x00000300ff0b9b82 */ /* 0x000e620000000800 */
[----:B------:R-:W-:Y:S01]  /*0fc0*/  ULDC UR4, c[0x0][0xc] ;  /* 0x0000030000047ab9 */ /* 0x000fe20000000800 */
[----:B------:R-:W-:Y:S02]  /*0fd0*/  ULDC UR5, c[0x0][0x10] ;  /* 0x0000040000057ab9 */ /* 0x000fe40000000800 */
[----:B------:R-:W-:-:S04]  /*0fe0*/  UIMAD.WIDE.U32 UR4, UR4, UR5, URZ ;  /* 0x00000005040472a5 */ /* 0x000fc8000f8e003f */
[----:B------:R-:W4:Y:S01]  /*0ff0*/  LDC R2, c[0x0][0x14] ;  /* 0x00000500ff027b82 */ /* 0x000f220000000800 */
[----:B0-----:R-:W-:-:S04]  /*1000*/  @P1 IMAD.WIDE.U32 R18, R19, UR12, R6 ;  /* 0x0000000c13121c25 */ /* 0x001fc8000f8e0006 */
[----:B------:R-:W-:Y:S02]  /*1010*/  @P1 IMAD.IADD R17, R19, 0x1, R17 ;  /* 0x0000000113111824 */ /* 0x000fe400078e0211 */
[----:B-1----:R-:W-:-:S04]  /*1020*/  @!P1 IMAD.WIDE.U32 R8, R6, R11, R8 ;  /* 0x0000000b06089225 */ /* 0x002fc800078e0008 */
[----:B------:R-:W-:Y:S02]  /*1030*/  @!P1 IMAD.MOV.U32 R18, RZ, RZ, R8 ;  /* 0x000000ffff129224 */ /* 0x000fe400078e0008 */
[----:B------:R-:W-:Y:S02]  /*1040*/  @!P1 IMAD.MOV.U32 R17, RZ, RZ, R9 ;  /* 0x000000ffff119224 */ /* 0x000fe400078e0009 */
[----:B----4-:R-:W-:-:S04]  /*1050*/  IMAD.WIDE.U32 R12, R2, UR4, RZ ;  /* 0x00000004020c7c25 */ /* 0x010fc8000f8e00ff */
[----:B------:R-:W-:Y:S01]  /*1060*/  IMAD R23, R2, UR5, RZ ;  /* 0x0000000502177c24 */ /* 0x000fe2000f8e02ff */
[----:B------:R0:W-:Y:S03]  /*1070*/  STL.64 [R1], R12 ;  /* 0x0000000c01007387 */ /* 0x0001e60000100a00 */
[----:B------:R-:W-:Y:S01]  /*1080*/  IMAD.IADD R23, R13, 0x1, R23 ;  /* 0x000000010d177824 */ /* 0x000fe200078e0217 */
[----:B------:R-:W-:Y:S06]  /*1090*/  @P0 BRA `(.L_x_12) ;  /* 0x0000000000200947 */ /* 0x000fec0003800000 */
[----:B------:R-:W-:Y:S01]  /*10a0*/  UISETP.GE.U32.AND UP0, UPT, UR40, 0x1c, UPT ;  /* 0x0000001c2800788c */ /* 0x000fe2000bf06070 */
[----:B------:R-:W-:Y:S01]  /*10b0*/  IADD3 R18, P0, R18, R12, RZ ;  /* 0x0000000c12127210 */ /* 0x000fe20007f1e0ff */
[----:B------:R-:W-:Y:S01]  /*10c0*/  USHF.R.U32.HI UR4, URZ, 0x2, UR40 ;  /* 0x000000023f047899 */ /* 0x000fe20008011628 */
[----:B------:R-:W-:-:S03]  /*10d0*/  UMOV UR38, URZ ;  /* 0x0000003f00267c82 */ /* 0x000fc60008000000 */
[----:B------:R-:W-:Y:S01]  /*10e0*/  UIMAD.WIDE.U32 UR4, UR4, 0x24924925, URZ ;  /* 0x24924925040478a5 */ /* 0x000fe2000f8e003f */
[----:B------:R-:W-:-:S03]  /*10f0*/  IMAD.X R17, R23, 0x1, R17, P0 ;  /* 0x0000000117117824 */ /* 0x000fc600000e0611 */
[----:B------:R-:W-:Y:S02]  /*1100*/  UIMAD UR39, UR5, -0x1c, UR40 ;  /* 0xffffffe4052778a4 */ /* 0x000fe4000f8e0228 */
[----:B------:R-:W-:-:S12]  /*1110*/  @UP0 ULOP3.LUT UR38, UR5, 0x1, URZ, 0xc0, !UPT ;  /* 0x0000000105260892 */ /* 0x000fd8000f8ec03f */
.L_x_12:
[----:B------:R-:W-:Y:S01]  /*1120*/  ISETP.GE.U32.AND P0, PT, R18, UR8, PT ;  /* 0x0000000812007c0c */ /* 0x000fe2000bf06070 */
[----:B------:R-:W-:Y:S01]  /*1130*/  IMAD.MOV.U32 R19, RZ, RZ, -0x1 ;  /* 0xffffffffff137424 */ /* 0x000fe200078e00ff */
[----:B------:R-:W-:Y:S01]  /*1140*/  PRMT R8, RZ, 0x7610, R8 ;  /* 0x00007610ff087816 */ /* 0x000fe20000000008 */
[----:B------:R-:W-:Y:S01]  /*1150*/  IMAD.MOV.U32 R22, RZ, RZ, -0x1 ;  /* 0xffffffffff167424 */ /* 0x000fe200078e00ff */
[----:B------:R-:W-:Y:S01]  /*1160*/  ISETP.GE.U32.AND.EX P0, PT, R17, UR9, PT, P0 ;  /* 0x0000000911007c0c */ /* 0x000fe2000bf06100 */
[----:B------:R-:W-:-:S12]  /*1170*/  IMAD.MOV.U32 R2, RZ, RZ, -0x1 ;  /* 0xffffffffff027424 */ /* 0x000fd800078e00ff */
[----:B------:R-:W-:Y:S05]  /*1180*/  @P0 BRA `(.L_x_13) ;  /* 0x00000004002c0947 */ /* 0x000fea0003800000 */
[----:B------:R-:W1:Y:S01]  /*1190*/  LDC.64 R26, c[0x0][0x628] ;  /* 0x00018a00ff1a7b82 */ /* 0x000e620000000a00 */
[----:B------:R-:W-:Y:S02]  /*11a0*/  IMAD.MOV.U32 R8, RZ, RZ, R18 ;  /* 0x000000ffff087224 */ /* 0x000fe400078e0012 */
[----:B------:R-:W-:-:S05]  /*11b0*/  IMAD.MOV.U32 R9, RZ, RZ, R17 ;  /* 0x000000ffff097224 */ /* 0x000fca00078e0011 */
[----:B------:R-:W4:Y:S08]  /*11c0*/  LDC R2, c[0x0][0x630] ;  /* 0x00018c00ff027b82 */ /* 0x000f300000000800 */
[----:B------:R-:W0:Y:S01]  /*11d0*/  LDC.64 R28, c[0x0][0x620] ;  /* 0x00018800ff1c7b82 */ /* 0x000e220000000a00 */
[----:B-1----:R-:W-:-:S04]  /*11e0*/  ISETP.NE.U32.AND P0, PT, R26, RZ, PT ;  /* 0x000000ff1a00720c */ /* 0x002fc80003f05070 */
[----:B------:R-:W-:-:S13]  /*11f0*/  ISETP.NE.AND.EX P0, PT, R27, RZ, PT, P0 ;  /* 0x000000ff1b00720c */ /* 0x000fda0003f05300 */
[----:B0---4-:R-:W-:Y:S05]  /*1200*/  @!P0 BRA `(.L_x_14) ;  /* 0x0000000000288947 */ /* 0x011fea0003800000 */
[----:B------:R-:W0:Y:S02]  /*1210*/  LDC R13, c[0x0][0x634] ;  /* 0x00018d00ff0d7b82 */ /* 0x000e240000000800 */
[----:B0-----:R-:W-:-:S05]  /*1220*/  IADD3 R13, P0, R18, R13, RZ ;  /* 0x0000000d120d7210 */ /* 0x001fca0007f1e0ff */
[----:B------:R-:W-:-:S04]  /*1230*/  IMAD.X R15, RZ, RZ, R17, P0 ;  /* 0x000000ffff0f7224 */ /* 0x000fc800000e0611 */
[----:B------:R-:W-:-:S04]  /*1240*/  IMAD.WIDE.U32 R8, R15, R26, RZ ;  /* 0x0000001a0f087225 */ /* 0x000fc800078e00ff */
[----:B------:R-:W-:-:S04]  /*1250*/  IMAD.WIDE.U32 R10, P0, R13, R27, R8 ;  /* 0x0000001b0d0a7225 */ /* 0x000fc80007800008 */
[----:B------:R-:W-:-:S04]  /*1260*/  IMAD.WIDE.U32 R8, R13, R26, RZ ;  /* 0x0000001a0d087225 */ /* 0x000fc800078e00ff */
[----:B------:R-:W-:Y:S01]  /*1270*/  IMAD.X R13, RZ, RZ, RZ, P0 ;  /* 0x000000ffff0d7224 */ /* 0x000fe200000e06ff */
[----:B------:R-:W-:Y:S01]  /*1280*/  IADD3 RZ, P0, R9, R10, RZ ;  /* 0x0000000a09ff7210 */ /* 0x000fe20007f1e0ff */
[----:B------:R-:W-:-:S04]  /*1290*/  IMAD.MOV.U32 R12, RZ, RZ, R11 ;  /* 0x000000ffff0c7224 */ /* 0x000fc800078e000b */
[----:B------:R-:W-:-:S08]  /*12a0*/  IMAD.WIDE.U32.X R8, R15, R27, R12, P0 ;  /* 0x0000001b0f087225 */ /* 0x000fd000000e040c */
.L_x_14:
[----:B------:R-:W0:Y:S01]  /*12b0*/  LDC.64 R32, c[0x0][0x640] ;  /* 0x00019000ff207b82 */ /* 0x000e220000000a00 */
[-C--:B------:R-:W-:Y:S01]  /*12c0*/  SHF.R.U64 R30, R8, R2.reuse, R9 ;  /* 0x00000002081e7219 */ /* 0x080fe20000001209 */
[----:B------:R-:W-:Y:S01]  /*12d0*/  IMAD.MOV.U32 R19, RZ, RZ, R17 ;  /* 0x000000ffff137224 */ /* 0x000fe200078e0011 */
[----:B------:R-:W-:Y:S02]  /*12e0*/  SHF.R.U32.HI R2, RZ, R2, R9 ;  /* 0x00000002ff027219 */ /* 0x000fe40000011609 */
[----:B------:R-:W-:-:S03]  /*12f0*/  IADD3 R11, P0, RZ, -R30, RZ ;  /* 0x8000001eff0b7210 */ /* 0x000fc60007f1e0ff */
[----:B------:R-:W1:Y:S02]  /*1300*/  LDC R10, c[0x0][0x618] ;  /* 0x00018600ff0a7b82 */ /* 0x000e640000000800 */
[----:B------:R-:W-:-:S04]  /*1310*/  IMAD.X R9, RZ, RZ, ~R2, P0 ;  /* 0x000000ffff097224 */ /* 0x000fc800000e0e02 */
[-C--:B------:R-:W-:Y:S02]  /*1320*/  IMAD R2, R9, R28.reuse, RZ ;  /* 0x0000001c09027224 */ /* 0x080fe400078e02ff */
[----:B------:R-:W4:Y:S01]  /*1330*/  LDC R13, c[0x0][0x608] ;  /* 0x00018200ff0d7b82 */ /* 0x000f220000000800 */
[----:B------:R-:W-:-:S04]  /*1340*/  IMAD.WIDE.U32 R8, R11, R28, R18 ;  /* 0x0000001c0b087225 */ /* 0x000fc800078e0012 */
[----:B------:R-:W-:Y:S02]  /*1350*/  IMAD R11, R11, R29, R2 ;  /* 0x0000001d0b0b7224 */ /* 0x000fe400078e0202 */
[----:B------:R-:W-:Y:S01]  /*1360*/  IMAD.MOV.U32 R2, RZ, RZ, -0x1 ;  /* 0xffffffffff027424 */ /* 0x000fe200078e00ff */
[----:B------:R-:W2:Y:S01]  /*1370*/  LDC R31, c[0x0][0x658] ;  /* 0x00019600ff1f7b82 */ /* 0x000ea20000000800 */
[----:B------:R-:W-:Y:S01]  /*1380*/  IMAD.IADD R9, R9, 0x1, R11 ;  /* 0x0000000109097824 */ /* 0x000fe200078e020b */
[----:B0-----:R-:W-:Y:S01]  /*1390*/  ISETP.NE.U32.AND P0, PT, R32, RZ, PT ;  /* 0x000000ff2000720c */ /* 0x001fe20003f05070 */
[----:B------:R-:W-:-:S03]  /*13a0*/  IMAD.MOV.U32 R28, RZ, RZ, 0x1 ;  /* 0x00000001ff1c7424 */ /* 0x000fc600078e00ff */
[----:B------:R-:W-:Y:S02]  /*13b0*/  ISETP.NE.AND.EX P0, PT, R33, RZ, PT, P0 ;  /* 0x000000ff2100720c */ /* 0x000fe40003f05300 */
[----:B------:R-:W0:Y:S01]  /*13c0*/  LDC R27, c[0x0][0x600] ;  /* 0x00018000ff1b7b82 */ /* 0x000e220000000800 */
[-CC-:B-1----:R-:W-:Y:S02]  /*13d0*/  SHF.R.U64 R25, R8, R10.reuse, R9.reuse ;  /* 0x0000000a08197219 */ /* 0x182fe40000001209 */
[----:B------:R-:W-:-:S05]  /*13e0*/  SHF.R.U32.HI R8, RZ, R10, R9 ;  /* 0x0000000aff087219 */ /* 0x000fca0000011609 */
[----:B------:R-:W1:Y:S01]  /*13f0*/  LDC R22, c[0x0][0x648] ;  /* 0x00019200ff167b82 */ /* 0x000e620000000800 */
[-CC-:B----4-:R-:W-:Y:S02]  /*1400*/  SHF.R.U64 R34, R25, R13.reuse, R8.reuse ;  /* 0x0000000d19227219 */ /* 0x190fe40000001208 */
[----:B------:R-:W-:-:S05]  /*1410*/  SHF.R.U32.HI R8, RZ, R13, R8 ;  /* 0x0000000dff087219 */ /* 0x000fca0000011608 */
[----:B------:R-:W4:Y:S01]  /*1420*/  LDC R26, c[0x0][0x638] ;  /* 0x00018e00ff1a7b82 */ /* 0x000f220000000800 */
[-CC-:B--2---:R-:W-:Y:S02]  /*1430*/  SHF.R.U64 R36, R34, R31.reuse, R8.reuse ;  /* 0x0000001f22247219 */ /* 0x184fe40000001208 */
[-C--:B------:R-:W-:Y:S02]  /*1440*/  SHF.L.U32 R2, R2, R31.reuse, RZ ;  /* 0x0000001f02027219 */ /* 0x080fe400000006ff */
[----:B------:R-:W-:Y:S01]  /*1450*/  SHF.R.U32.HI R9, RZ, R31, R8 ;  /* 0x0000001fff097219 */ /* 0x000fe20000011608 */
[----:B------:R-:W-:Y:S01]  /*1460*/  IMAD.MOV.U32 R8, RZ, RZ, R36 ;  /* 0x000000ffff087224 */ /* 0x000fe200078e0024 */
[----:B------:R-:W-:Y:S01]  /*1470*/  LOP3.LUT R15, RZ, R2, RZ, 0x33, !PT ;  /* 0x00000002ff0f7212 */ /* 0x000fe200078e33ff */
[----:B------:R-:W2:Y:S01]  /*1480*/  LDC R29, c[0x0][0x610] ;  /* 0x00018400ff1d7b82 */ /* 0x000ea20000000800 */
[----:B------:R-:W-:Y:S05]  /*1490*/  @!P0 BRA `(.L_x_15) ;  /* 0x0000000000288947 */ /* 0x000fea0003800000 */
[----:B------:R-:W3:Y:S02]  /*14a0*/  LDC R13, c[0x0][0x64c] ;  /* 0x00019300ff0d7b82 */ /* 0x000ee40000000800 */
[----:B---3--:R-:W-:-:S05]  /*14b0*/  IADD3 R13, P0, R36, R13, RZ ;  /* 0x0000000d240d7210 */ /* 0x008fca0007f1e0ff */
        /* <DEDUP_REMOVED lines=8> */
.L_x_15:
[----:B-1----:R-:W-:Y:S01]  /*1540*/  SHF.R.U64 R7, R8, R22, R9 ;  /* 0x0000001608077219 */ /* 0x002fe20000001209 */
[----:B0-----:R-:W-:Y:S01]  /*1550*/  VIADD R8, R27, 0xffffffff ;  /* 0xffffffff1b087836 */ /* 0x001fe20000000000 */
[----:B------:R-:W-:Y:S01]  /*1560*/  SHF.L.U32 R2, R28, R31, RZ ;  /* 0x0000001f1c027219 */ /* 0x000fe200000006ff */
[----:B------:R-:W-:Y:S01]  /*1570*/  @P1 IMAD R20, R21, R24, R6 ;  /* 0x0000001815141224 */ /* 0x000fe200078e0206 */
[----:B------:R-:W-:Y:S01]  /*1580*/  LOP3.LUT R15, R34, R15, RZ, 0xc0, !PT ;  /* 0x0000000f220f7212 */ /* 0x000fe200078ec0ff */
[----:B------:R-:W-:Y:S01]  /*1590*/  IMAD.MOV R9, RZ, RZ, -R7 ;  /* 0x000000ffff097224 */ /* 0x000fe200078e0a07 */
[----:B------:R-:W-:Y:S01]  /*15a0*/  LOP3.LUT R8, R25, R8, RZ, 0xc0, !PT ;  /* 0x0000000819087212 */ /* 0x000fe200078ec0ff */
[----:B------:R-:W-:Y:S02]  /*15b0*/  IMAD.MOV.U32 R6, RZ, RZ, 0x1 ;  /* 0x00000001ff067424 */ /* 0x000fe400078e00ff */
[----:B------:R-:W-:Y:S02]  /*15c0*/  IMAD R15, R2, R7, R15 ;  /* 0x00000007020f7224 */ /* 0x000fe400078e020f */
[----:B----4-:R-:W-:-:S02]  /*15d0*/  IMAD R2, R9, R26, R36 ;  /* 0x0000001a09027224 */ /* 0x010fc400078e0224 */
[----:B--2---:R-:W-:Y:S02]  /*15e0*/  IMAD R19, R15, R29, R20 ;  /* 0x0000001d0f137224 */ /* 0x004fe400078e0214 */
[--C-:B------:R-:W-:Y:S01]  /*15f0*/  IMAD R2, R2, R27, R8.reuse ;  /* 0x0000001b02027224 */ /* 0x100fe200078e0208 */
[----:B------:R-:W-:-:S04]  /*1600*/  PRMT R8, R6, 0x7610, R8 ;  /* 0x0000761006087816 */ /* 0x000fc80000000008 */
[----:B------:R-:W-:Y:S02]  /*1610*/  SEL R22, R2, R19, !P1 ;  /* 0x0000001302167207 */ /* 0x000fe40004800000 */
[----:B------:R-:W-:Y:S01]  /*1620*/  SEL R19, R19, R2, !P1 ;  /* 0x0000000213137207 */ /* 0x000fe20004800000 */
[----:B------:R-:W-:-:S07]  /*1630*/  IMAD.MOV.U32 R2, RZ, RZ, R30 ;  /* 0x000000ffff027224 */ /* 0x000fce00078e001e */
.L_x_13:
[----:B------:R-:W-:Y:S05]  /*1640*/  @!P3 BRA `(.L_x_16) ;  /* 0x00000000000cb947 */ /* 0x000fea0003800000 */
[----:B------:R-:W-:Y:S01]  /*1650*/  UCGABAR_WAIT ;  /* 0x0000000000007dc7 */ /* 0x000fe20008000000 */
[----:B------:R-:W-:Y:S01]  /*1660*/  CCTL.IVALL ;  /* 0x00000000ff00798f */ /* 0x000fe20002000000 */
[----:B------:R-:W-:Y:S05]  /*1670*/  BRA `(.L_x_17) ;  /* 0x0000000000047947 */ /* 0x000fea0003800000 */
.L_x_16:
[----:B------:R-:W-:Y:S06]  /*1680*/  BAR.SYNC.DEFER_BLOCKING 0x0 ;  /* 0x0000000000007b1d */ /* 0x000fec0000010000 */
.L_x_17:
[----:B------:R-:W-:Y:S05]  /*1690*/  @!P2 BRA `(.L_x_18) ;  /* 0x000000340084a947 */ /* 0x000fea0003800000 */
[----:B------:R-:W-:-:S13]  /*16a0*/  ISETP.GT.U32.AND P0, PT, R35, 0x1, PT ;  /* 0x000000012300780c */ /* 0x000fda0003f04070 */
[----:B------:R-:W-:Y:S05]  /*16b0*/  @P0 EXIT ;  /* 0x000000000000094d */ /* 0x000fea0003800000 */
.L_x_19:
[----:B------:R-:W-:-:S08]  /*16c0*/  NOP ;  /* 0x0000000000007918 */ /* 0x000fd00000000000 */
[----:B------:R-:W1:Y:S02]  /*16d0*/  USETMAXREG.TRY_ALLOC.CTAPOOL UP0, 0xe8 ;  /* 0x000000e8000079c8 */ /* 0x000e640008000600 */
[----:B-1----:R-:W-:-:S13]  /*16e0*/  PLOP3.LUT P0, PT, PT, PT, UP0, 0x80, 0x0 ;  /* 0x000000000000781c */ /* 0x002fda0003f0f008 */
[----:B------:R-:W-:Y:S05]  /*16f0*/  @!P0 BRA `(.L_x_19) ;  /* 0xfffffffc00f08947 */ /* 0x000fea000383ffff */
[----:B------:R-:W-:-:S13]  /*1700*/  LOP3.LUT P0, RZ, R8, 0xff, RZ, 0xc0, !PT ;  /* 0x000000ff08ff7812 */ /* 0x000fda000780c0ff */
[----:B------:R-:W-:Y:S05]  /*1710*/  @!P0 EXIT ;  /* 0x000000000000894d */ /* 0x000fea0003800000 */
[----:B------:R-:W1:Y:S01]  /*1720*/  S2UR UR4, SR_CgaCtaId ;  /* 0x00000000000479c3 */ /* 0x000e620000008800 */
[----:B--2---:R-:W-:Y:S01]  /*1730*/  VIADD R14, R14, 0xffffffff ;  /* 0xffffffff0e0e7836 */ /* 0x004fe20000000000 */
[CC--:B------:R-:W-:Y:S01]  /*1740*/  LEA.HI R4, R0.reuse, R3.reuse, RZ, 0x2 ;  /* 0x0000000300047211 */ /* 0x0c0fe200078f10ff */
[----:B------:R-:W-:Y:S01]  /*1750*/  UMOV UR41, 0x400 ;  /* 0x0000040000297882 */ /* 0x000fe20000000000 */
[----:B------:R-:W-:Y:S01]  /*1760*/  LEA.HI R0, R0, R3, RZ, 0x5 ;  /* 0x0000000300007211 */ /* 0x000fe200078f28ff */
[----:B------:R-:W-:Y:S01]  /*1770*/  UISETP.LT.AND UP0, UPT, UR40, 0x1, UPT ;  /* 0x000000012800788c */ /* 0x000fe2000bf01270 */
[----:B------:R-:W-:Y:S01]  /*1780*/  R2UR UR42, R14 ;  /* 0x000000000e2a72ca */ /* 0x000fe200000e0000 */
[----:B------:R-:W-:Y:S01]  /*1790*/  ULDC UR6, c[0x0][0x284] ;  /* 0x0000a10000067ab9 */ /* 0x000fe20000000800 */
[--C-:B------:R-:W-:Y:S01]  /*17a0*/  SHF.R.S32.HI R60, RZ, 0x2, R4.reuse ;  /* 0x00000002ff3c7819 */ /* 0x100fe20000011404 */
[----:B------:R-:W-:Y:S01]  /*17b0*/  USEL UR43, UR40, 0x1, UP0 ;  /* 0x00000001282b7887 */ /* 0x000fe20008000000 */
[----:B------:R-:W-:Y:S01]  /*17c0*/  SHF.R.S32.HI R5, RZ, 0x1f, R4 ;  /* 0x0000001fff057819 */ /* 0x000fe20000011404 */
[----:B------:R-:W-:Y:S01]  /*17d0*/  USHF.L.U32 UR46, UR40, 0x1, URZ ;  /* 0x00000001282e7899 */ /* 0x000fe2000800063f */
[----:B------:R-:W-:Y:S01]  /*17e0*/  LOP3.LUT R4, R4, 0xfffffffc, RZ, 0xc0, !PT ;  /* 0xfffffffc04047812 */ /* 0x000fe200078ec0ff */
[----:B------:R-:W-:Y:S01]  /*17f0*/  UIADD3 UR43, -UR43, UR40, URZ ;  /* 0x000000282b2b7290 */ /* 0x000fe2000fffe13f */
[----:B------:R-:W-:-:S02]  /*1800*/  LEA.HI R5, R5, R60, RZ, 0x3 ;  /* 0x0000003c05057211 */ /* 0x000fc400078f18ff */
[----:B------:R-:W-:Y:S01]  /*1810*/  ISETP.NE.AND P0, PT, R14, RZ, PT ;  /* 0x000000ff0e00720c */ /* 0x000fe20003f05270 */
[----:B---3--:R-:W-:Y:S01]  /*1820*/  IMAD.IADD R59, R3, 0x1, -R4 ;  /* 0x00000001033b7824 */ /* 0x008fe200078e0a04 */
[----:B------:R-:W-:Y:S01]  /*1830*/  LOP3.LUT R5, R5, 0xfffffff8, RZ, 0xc0, !PT ;  /* 0xfffffff805057812 */ /* 0x000fe200078ec0ff */
[----:B------:R-:W-:Y:S01]  /*1840*/  USHF.L.U32 UR42, UR42, 0x3, URZ ;  /* 0x000000032a2a7899 */ /* 0x000fe2000800063f */
[----:B------:R-:W-:Y:S02]  /*1850*/  LOP3.LUT R72, R16, 0x1, RZ, 0xfc, !PT ;  /* 0x0000000110487812 */ /* 0x000fe400078efcff */
[----:B------:R-:W-:Y:S01]  /*1860*/  SEL R73, RZ, 0x1, P0 ;  /* 0x00000001ff497807 */ /* 0x000fe20000000000 */
[----:B------:R-:W-:Y:S01]  /*1870*/  IMAD.IADD R60, R60, 0x1, -R5 ;  /* 0x000000013c3c7824 */ /* 0x000fe200078e0a05 */
[----:B-1----:R-:W-:Y:S01]  /*1880*/  ULEA UR41, UR4, UR41, 0x18 ;  /* 0x0000002904297291 */ /* 0x002fe2000f8ec03f */
[----:B------:R-:W-:Y:S01]  /*1890*/  SHF.R.S32.HI R5, RZ, 0x5, R0 ;  /* 0x00000005ff057819 */ /* 0x000fe20000011400 */
[----:B------:R-:W-:-:S02]  /*18a0*/  IMAD.U32 R63, RZ, RZ, UR42 ;  /* 0x0000002aff3f7e24 */ /* 0x000fc4000f8e00ff */
[----:B------:R-:W-:Y:S01]  /*18b0*/  UIADD3 UR47, UR41, 0x1d0, URZ ;  /* 0x000001d0292f7890 */ /* 0x000fe2000fffe03f */
[--C-:B------:R-:W-:Y:S01]  /*18c0*/  SHF.R.S32.HI R61, RZ, 0x1f, R60.reuse ;  /* 0x0000001fff3d7819 */ /* 0x100fe2000001143c */
[----:B------:R-:W-:Y:S01]  /*18d0*/  UIADD3 UR4, UR41, 0x1c300, URZ ;  /* 0x0001c30029047890 */ /* 0x000fe2000fffe03f */
[--C-:B------:R-:W-:Y:S01]  /*18e0*/  IMAD R66, R5, -0x10, -R60.reuse ;  /* 0xfffffff005427824 */ /* 0x100fe200078e0a3c */
[----:B------:R-:W-:Y:S01]  /*18f0*/  UIADD3 UR5, UR41, 0x300, URZ ;  /* 0x0000030029057890 */ /* 0x000fe2000fffe03f */
[----:B------:R-:W-:Y:S01]  /*1900*/  LOP3.LUT R65, R63, 0x8, RZ, 0xc0, !PT ;  /* 0x000000083f417812 */ /* 0x000fe200078ec0ff */
[----:B------:R-:W-:Y:S01]  /*1910*/  USHF.R.U32.HI UR4, URZ, 0x4, UR4 ;  /* 0x000000043f047899 */ /* 0x000fe20008011604 */
[----:B------:R-:W-:Y:S01]  /*1920*/  IMAD.U32 R62, RZ, RZ, UR47 ;  /* 0x0000002fff3e7e24 */ /* 0x000fe2000f8e00ff */
[----:B------:R-:W-:Y:S01]  /*1930*/  USHF.R.U32.HI UR5, URZ, 0x4, UR5 ;  /* 0x000000043f057899 */ /* 0x000fe20008011605 */
[----:B------:R-:W-:Y:S01]  /*1940*/  IMAD.WIDE R60, R5, 0x10, R60 ;  /* 0x00000010053c7825 */ /* 0x000fe200078e023c */
[----:B------:R-:W-:Y:S01]  /*1950*/  ULOP3.LUT UR4, UR4, 0x3fff, URZ, 0xc0, !UPT ;  /* 0x00003fff04047892 */ /* 0x000fe2000f8ec03f */
[----:B------:R-:W-:Y:S01]  /*1960*/  LOP3.LUT R63, R63, 0x8, RZ, 0xc, !PT ;  /* 0x000000083f3f7812 */ /* 0x000fe200078e0cff */
[----:B------:R-:W-:Y:S01]  /*1970*/  ULOP3.LUT UR5, UR5, 0x3fff, URZ, 0xc0, !UPT ;  /* 0x00003fff05057892 */ /* 0x000fe2000f8ec03f */
[----:B------:R-:W-:Y:S01]  /*1980*/  VIADD R64, R62, UR42 ;  /* 0x0000002a3e407c36 */ /* 0x000fe20008000000 */
[----:B------:R-:W-:Y:S01]  /*1990*/  LOP3.LUT R65, R65, 0x18, RZ, 0x3c, !PT ;  /* 0x0000001841417812 */ /* 0x000fe200078e3cff */
[----:B------:R-:W-:Y:S01]  /*19a0*/  VIADD R66, R66, UR6 ;  /* 0x0000000642427c36 */ /* 0x000fe20008000000 */
[----:B------:R-:W-:-:S02]  /*19b0*/  ULOP3.LUT UR44, UR4, 0x10000, URZ, 0xfc, !UPT ;  /* 0x00010000042c7892 */ /* 0x000fc4000f8efc3f */
[----:B------:R-:W-:-:S12]  /*19c0*/  ULOP3.LUT UR45, UR5, 0x10000, URZ, 0xfc, !UPT ;  /* 0x00010000052d7892 */ /* 0x000fd8000f8efc3f */
.L_x_103:
[----:B------:R-:W-:Y:S01]  /*19d0*/  SHF.L.U32 R3, R73, 0x1f, RZ ;  /* 0x0000001f49037819 */ /* 0x000fe200000006ff */
[----:B------:R-:W-:Y:S02]  /*19e0*/  ULDC UR4, c[0x0][0x28c] ;  /* 0x0000a30000047ab9 */ /* 0x000fe40000000800 */
[----:B------:R-:W-:Y:S01]  /*19f0*/  ISETP.LT.AND P1, PT, RZ, UR4, PT ;  /* 0x00000004ff007c0c */ /* 0x000fe2000bf21270 */
[----:B-1----:R-:W1:Y:S02]  /*1a00*/  SYNCS.PHASECHK.TRANS64.TRYWAIT P0, [R62+UR42], R3 ;  /* 0x000000033e0075a7 */ /* 0x002e64000800016a */
[----:B-1-34-:R-:W-:Y:S10]  /*1a10*/  @!P0 BRA `(.L_x_20) ;  /* 0x0000005000188947 */ /* 0x01aff40003800000 */
.L_x_149:
[----:B------:R-:W-:Y:S05]  /*1a20*/  @P1 BRA `(.L_x_21) ;  /* 0x0000000000401947 */ /* 0x000fea0003800000 */
[----:B------:R-:W-:Y:S01]  /*1a30*/  MOV R0, 0x0 ;  /* 0x0000000000007802 */ /* 0x000fe20000000f00 */
[----:B------:R-:W-:Y:S01]  /*1a40*/  ULDC.64 UR4, c[0x4][0x68] ;  /* 0x01001a0000047ab9 */ /* 0x000fe20000000a00 */
[----:B------:R-:W-:Y:S01]  /*1a50*/  ULDC.64 UR6, c[0x4][0x8] ;  /* 0x0100020000067ab9 */ /* 0x000fe20000000a00 */
[----:B------:R-:W-:Y:S01]  /*1a60*/  IMAD.U32 R4, RZ, RZ, UR4 ;  /* 0x00000004ff047e24 */ /* 0x000fe2000f8e00ff */
[----:B------:R2:W3:Y:S01]  /*1a70*/  LDC.64 R14, c[0x4][R0] ;  /* 0x01000000000e7b82 */ /* 0x0004e20000000a00 */
[----:B------:R-:W-:Y:S01]  /*1a80*/  IMAD.U32 R5, RZ, RZ, UR5 ;  /* 0x00000005ff057e24 */ /* 0x000fe2000f8e00ff */
[----:B------:R-:W-:Y:S01]  /*1a90*/  ULDC.64 UR4, c[0x4][0x70] ;  /* 0x01001c0000047ab9 */ /* 0x000fe20000000a00 */
[----:B------:R-:W-:Y:S02]  /*1aa0*/  IMAD.U32 R10, RZ, RZ, UR6 ;  /* 0x00000006ff0a7e24 */ /* 0x000fe4000f8e00ff */
[----:B------:R-:W-:Y:S02]  /*1ab0*/  IMAD.U32 R6, RZ, RZ, UR4 ;  /* 0x00000004ff067e24 */ /* 0x000fe4000f8e00ff */
[----:B------:R-:W-:-:S02]  /*1ac0*/  IMAD.U32 R7, RZ, RZ, UR5 ;  /* 0x00000005ff077e24 */ /* 0x000fc4000f8e00ff */
[----:B------:R-:W-:Y:S02]  /*1ad0*/  IMAD.U32 R11, RZ, RZ, UR7 ;  /* 0x00000007ff0b7e24 */ /* 0x000fe4000f8e00ff */
[----:B------:R-:W-:Y:S02]  /*1ae0*/  IMAD.MOV.U32 R8, RZ, RZ, 0x1e1 ;  /* 0x000001e1ff087424 */ /* 0x000fe400078e00ff */
[----:B0-----:R-:W-:Y:S02]  /*1af0*/  IMAD.MOV.U32 R12, RZ, RZ, 0x1 ;  /* 0x00000001ff0c7424 */ /* 0x001fe400078e00ff */
[----:B--2---:R-:W-:-:S07]  /*1b00*/  IMAD.MOV.U32 R13, RZ, RZ, RZ ;  /* 0x000000ffff0d7224 */ /* 0x004fce00078e00ff */
[----:B------:R-:W-:-:S07]  /*1b10*/  LEPC R20, `(.L_x_21) ;  /* 0x000000001014794e */ /* 0x000fce0000000000 */
[----:B-1-3-5:R-:W-:Y:S05]  /*1b20*/  CALL.ABS.NOINC R14 ;  /* 0x000000000e007343 */ /* 0x02afea0003c00000 */
.L_x_21:
[----:B------:R-:W-:-:S13]  /*1b30*/  ISETP.NE.AND P0, PT, R72, 0x3, PT ;  /* 0x000000034800780c */ /* 0x000fda0003f05270 */
[----:B------:R-:W-:Y:S05]  /*1b40*/  @!P0 BRA `(.L_x_22) ;  /* 0x0000000000048947 */ /* 0x000fea0003800000 */
[----:B------:R-:W-:Y:S01]  /*1b50*/  BPT.TRAP 0x1 ;  /* 0x000000040000795c */ /* 0x000fe20000300000 */
.L_x_22:
[----:B-1----:R-:W-:Y:S02]  /*1b60*/  IMAD.U32 R3, RZ, RZ, UR39 ;  /* 0x00000027ff037e24 */ /* 0x002fe4000f8e00ff */
[----:B------:R-:W-:-:S03]  /*1b70*/  IMAD.U32 R0, RZ, RZ, UR38 ;  /* 0x00000026ff007e24 */ /* 0x000fc6000f8e00ff */
[----:B------:R-:W-:Y:S02]  /*1b80*/  LEA R3, R3, UR41, 0x3 ;  /* 0x0000002903037c11 */ /* 0x000fe4000f8e18ff */
[----:B------:R-:W-:-:S04]  /*1b90*/  SHF.L.U32 R0, R0, 0x1f, RZ ;  /* 0x0000001f00007819 */ /* 0x000fc800000006ff */
[----:B------:R1:W2:Y:S01]  /*1ba0*/  SYNCS.PHASECHK.TRANS64.TRYWAIT P1, [R3+URZ], R0 ;  /* 0x00000000030075a7 */ /* 0x0002a2000802017f */
[----:B------:R-:W-:Y:S05]  /*1bb0*/  @!P0 BRA `(.L_x_23) ;  /* 0x0000000000048947 */ /* 0x000fea0003800000 */
[----:B------:R-:W-:Y:S01]  /*1bc0*/  BPT.TRAP 0x1 ;  /* 0x000000040000795c */ /* 0x000fe20000300000 */
.L_x_23:
[----:B--2---:R-:W-:Y:S05]  /*1bd0*/  @P1 BRA `(.L_x_24) ;  /* 0x0000000000081947 */ /* 0x004fea0003800000 */
[----:B------:R-:W2:Y:S02]  /*1be0*/  SYNCS.PHASECHK.TRANS64.TRYWAIT P1, [R3+URZ], R0 ;  /* 0x00000000030075a7 */ /* 0x000ea4000802017f */
[----:B--2---:R-:W-:Y:S05]  /*1bf0*/  @!P1 BRA `(.L_x_25) ;  /* 0x0000004c00b49947 */ /* 0x004fea0003800000 */
.L_x_24:
[----:B------:R-:W-:Y:S05]  /*1c00*/  WARPSYNC.ALL ;  /* 0x0000000000007948 */ /* 0x000fea0003800000 */
[----:B------:R-:W-:Y:S01]  /*1c10*/  ULEA UR4, UR39, UR45, 0x8 ;  /* 0x0000002d27047291 */ /* 0x000fe2000f8e403f */
[----:B------:R-:W-:Y:S01]  /*1c20*/  WARPGROUP.ARRIVE ;  /* 0x00000000000079c5 */ /* 0x000fe20000000000 */
[----:B------:R-:W-:Y:S01]  /*1c30*/  ULEA UR6, UR39, UR44, 0x8 ;  /* 0x0000002c27067291 */ /* 0x000fe2000f8e403f */
[----:B-12---:R-:W-:Y:S01]  /*1c40*/  IMAD.U32 R0, RZ, RZ, UR43 ;  /* 0x0000002bff007e24 */ /* 0x006fe2000f8e00ff */
[----:B------:R-:W-:Y:S01]  /*1c50*/  UMOV UR5, 0x80000020 ;  /* 0x8000002000057882 */ /* 0x000fe20000000000 */
[----:B------:R-:W-:-:S03]  /*1c60*/  UMOV UR7, 0x80000020 ;  /* 0x8000002000077882 */ /* 0x000fc60000000000 */
[----:B------:R-:W-:-:S03]  /*1c70*/  ISETP.GE.AND P1, PT, R0, 0x1, PT ;  /* 0x000000010000780c */ /* 0x000fc60003f26270 */
[----:B------:R-:W-:Y:S01]  /*1c80*/  HGMMA.64x64x16.F32 R24, gdesc[UR4], RZ, !UPT, gsb0 ;  /* 0x00e00000041879f0 */ /* 0x000fe2000c0008ff */
[----:B------:R-:W-:Y:S02]  /*1c90*/  UIADD3 UR4, UR4, 0x2, URZ ;  /* 0x0000000204047890 */ /* 0x000fe4000fffe03f */
[----:B------:R-:W-:Y:S01]  /*1ca0*/  UIADD3 UR6, UR6, 0x2, URZ ;  /* 0x0000000206067890 */ /* 0x000fe2000fffe03f */
[----:B------:R-:W-:Y:S01]  /*1cb0*/  UMOV UR5, 0x80000020 ;  /* 0x8000002000057882 */ /* 0x000fe20000000000 */
[----:B------:R-:W-:Y:S01]  /*1cc0*/  UMOV UR7, 0x80000020 ;  /* 0x8000002000077882 */ /* 0x000fe20000000000 */
[----:B------:R-:W-:Y:S02]  /*1cd0*/  WARPGROUP.DEPBAR.LE gsb0, 0x0 ;  /* 0x00008000000079c5 */ /* 0x000fe40000010000 */
[----:B------:R-:W-:-:S06]  /*1ce0*/  WARPGROUP.ARRIVE ;  /* 0x00000000000079c5 */ /* 0x000fcc0000000000 */
[----:B------:R-:W-:Y:S03]  /*1cf0*/  HGMMA.64x64x16.F32 R24, gdesc[UR4], R24, gsb0 ;  /* 0x00e00000041879f0 */ /* 0x000fe60008000818 */
[----:B------:R-:W-:Y:S02]  /*1d00*/  WARPGROUP.DEPBAR.LE gsb0, 0x0 ;  /* 0x00008000000079c5 */ /* 0x000fe40000010000 */
[----:B------:R-:W-:Y:S05]  /*1d10*/  @!P1 BRA `(.L_x_26) ;  /* 0x0000000000d49947 */ /* 0x000fea0003800000 */
[----:B------:R-:W-:Y:S01]  /*1d20*/  UIADD3 UR4, UR39, 0x1, URZ ;  /* 0x0000000127047890 */ /* 0x000fe2000fffe03f */
[----:B------:R-:W-:Y:S02]  /*1d30*/  IMAD.U32 R0, RZ, RZ, UR43 ;  /* 0x0000002bff007e24 */ /* 0x000fe4000f8e00ff */
[----:B------:R-:W-:Y:S01]  /*1d40*/  IMAD.U32 R3, RZ, RZ, UR39 ;  /* 0x00000027ff037e24 */ /* 0x000fe2000f8e00ff */
[----:B------:R-:W-:-:S04]  /*1d50*/  UISETP.NE.AND UP0, UPT, UR4, 0x1c, UPT ;  /* 0x0000001c0400788c */ /* 0x000fc8000bf05270 */
[----:B------:R-:W-:Y:S02]  /*1d60*/  USEL UR5, URZ, 0x1, UP0 ;  /* 0x000000013f057887 */ /* 0x000fe40008000000 */
[----:B------:R-:W-:Y:S02]  /*1d70*/  USEL UR8, UR4, URZ, UP0 ;  /* 0x0000003f04087287 */ /* 0x000fe40008000000 */
[----:B------:R-:W-:-:S06]  /*1d80*/  ULOP3.LUT UR5, UR38, UR5, URZ, 0x3c, !UPT ;  /* 0x0000000526057292 */ /* 0x000fcc000f8e3c3f */
[----:B------:R-:W-:-:S07]  /*1d90*/  IMAD.U32 R6, RZ, RZ, UR5 ;  /* 0x00000005ff067e24 */ /* 0x000fce000f8e00ff */
.L_x_33:
[----:B------:R-:W-:Y:S05]  /*1da0*/  @!P0 BRA `(.L_x_27) ;  /* 0x0000000000048947 */ /* 0x000fea0003800000 */
[----:B------:R-:W-:Y:S01]  /*1db0*/  BPT.TRAP 0x1 ;  /* 0x000000040000795c */ /* 0x000fe20000300000 */
.L_x_27:
[----:B------:R-:W-:Y:S01]  /*1dc0*/  ULEA UR4, UR8, UR41, 0x3 ;  /* 0x0000002908047291 */ /* 0x000fe2000f8e183f */
[----:B------:R-:W-:-:S08]  /*1dd0*/  SHF.L.U32 R4, R6, 0x1f, RZ ;  /* 0x0000001f06047819 */ /* 0x000fd000000006ff */
[----:B------:R1:W2:Y:S01]  /*1de0*/  SYNCS.PHASECHK.TRANS64.TRYWAIT P1, [UR4], R4 ;  /* 0x00000004ff0075a7 */ /* 0x0002a20008020144 */
[----:B------:R-:W-:Y:S05]  /*1df0*/  @!P0 BRA `(.L_x_28) ;  /* 0x0000000000048947 */ /* 0x000fea0003800000 */
[----:B------:R-:W-:Y:S01]  /*1e00*/  BPT.TRAP 0x1 ;  /* 0x000000040000795c */ /* 0x000fe20000300000 */
.L_x_28:
[----:B--2---:R-:W-:Y:S05]  /*1e10*/  @P1 BRA `(.L_x_29) ;  /* 0x0000000000081947 */ /* 0x004fea0003800000 */
[----:B------:R-:W2:Y:S02]  /*1e20*/  SYNCS.PHASECHK.TRANS64.TRYWAIT P1, [UR4], R4 ;  /* 0x00000004ff0075a7 */ /* 0x000ea40008020144 */
[----:B--2---:R-:W-:Y:S05]  /*1e30*/  @!P1 BRA `(.L_x_30) ;  /* 0x0000004c00389947 */ /* 0x004fea0003800000 */
.L_x_29:
[----:B------:R-:W-:Y:S01]  /*1e40*/  ULEA UR4, UR8, UR45, 0x8 ;  /* 0x0000002d08047291 */ /* 0x000fe2000f8e403f */
[----:B------:R-:W-:Y:S01]  /*1e50*/  WARPGROUP.ARRIVE ;  /* 0x00000000000079c5 */ /* 0x000fe20000000000 */
[----:B------:R-:W-:Y:S01]  /*1e60*/  ULEA UR6, UR8, UR44, 0x8 ;  /* 0x0000002c08067291 */ /* 0x000fe2000f8e403f */
[----:B------:R-:W-:Y:S01]  /*1e70*/  UMOV UR5, 0x80000020 ;  /* 0x8000002000057882 */ /* 0x000fe20000000000 */
[----:B------:R-:W-:-:S07]  /*1e80*/  UMOV UR7, 0x80000020 ;  /* 0x8000002000077882 */ /* 0x000fce0000000000 */
[----:B------:R-:W-:Y:S01]  /*1e90*/  HGMMA.64x64x16.F32 R24, gdesc[UR4], R24, gsb0 ;  /* 0x00e00000041879f0 */ /* 0x000fe20008000818 */
        /* <DEDUP_REMOVED lines=9> */
[----:B------:R-:W-:Y:S01]  /*1f30*/  BPT.TRAP 0x1 ;  /* 0x000000040000795c */ /* 0x000fe20000300000 */
.L_x_31:
[----:B------:R-:W-:-:S13]  /*1f40*/  ISETP.NE.AND P1, PT, R67, RZ, PT ;  /* 0x000000ff4300720c */ /* 0x000fda0003f25270 */
[----:B-12---:R-:W-:-:S05]  /*1f50*/  @P1 LEA R4, R3, UR41, 0x3 ;  /* 0x0000002903041c11 */ /* 0x006fca000f8e18ff */
[----:B------:R-:W-:-:S05]  /*1f60*/  @P1 VIADD R5, R4, 0xe0 ;  /* 0x000000e004051836 */ /* 0x000fca0000000000 */
[----:B------:R-:W-:-:S04]  /*1f70*/  @P1 PRMT R5, R56, 0x654, R5 ;  /* 0x0000065438051816 */ /* 0x000fc80000000005 */
[----:B------:R1:W-:Y:S01]  /*1f80*/  @P1 SYNCS.ARRIVE.TRANS64.RED.A1T0 RZ, [R5+URZ], RZ ;  /* 0x000000ff05ff19a7 */ /* 0x0003e2000810043f */
[----:B------:R-:W-:-:S13]  /*1f90*/  ISETP.GT.U32.AND P1, PT, R16, 0x1, PT ;  /* 0x000000011000780c */ /* 0x000fda0003f24070 */
[----:B-1----:R-:W-:Y:S05]  /*1fa0*/  @P1 BRA `(.L_x_32) ;  /* 0x0000000000041947 */ /* 0x002fea0003800000 */
[----:B------:R-:W-:Y:S01]  /*1fb0*/  BPT.TRAP 0x1 ;  /* 0x000000040000795c */ /* 0x000fe20000300000 */
.L_x_32:
[----:B------:R-:W-:Y:S01]  /*1fc0*/  UIADD3 UR8, UR8, 0x1, URZ ;  /* 0x0000000108087890 */ /* 0x000fe2000fffe03f */
[C---:B------:R-:W-:Y:S01]  /*1fd0*/  ISETP.GT.AND P2, PT, R0.reuse, 0x1, PT ;  /* 0x000000010000780c */ /* 0x040fe20003f44270 */
[----:B------:R-:W-:Y:S02]  /*1fe0*/  VIADD R3, R3, 0x1 ;  /* 0x0000000103037836 */ /* 0x000fe40000000000 */
[----:B------:R-:W-:Y:S01]  /*1ff0*/  UISETP.NE.AND UP0, UPT, UR8, 0x1c, UPT ;  /* 0x0000001c0800788c */ /* 0x000fe2000bf05270 */
[----:B------:R-:W-:Y:S02]  /*2000*/  VIADD R0, R0, 0xffffffff ;  /* 0xffffffff00007836 */ /* 0x000fe40000000000 */
[C---:B------:R-:W-:Y:S01]  /*2010*/  ISETP.NE.AND P1, PT, R3.reuse, 0x1c, PT ;  /* 0x0000001c0300780c */ /* 0x040fe20003f25270 */
[----:B------:R-:W-:Y:S02]  /*2020*/  USEL UR4, URZ, 0x1, UP0 ;  /* 0x000000013f047887 */ /* 0x000fe40008000000 */
[----:B------:R-:W-:Y:S01]  /*2030*/  USEL UR8, UR8, URZ, UP0 ;  /* 0x0000003f08087287 */ /* 0x000fe20008000000 */
[----:B------:R-:W-:-:S03]  /*2040*/  SEL R3, R3, RZ, P1 ;  /* 0x000000ff03037207 */ /* 0x000fc60000800000 */
[----:B------:R-:W-:Y:S01]  /*2050*/  LOP3.LUT R6, R6, UR4, RZ, 0x3c, !PT ;  /* 0x0000000406067c12 */ /* 0x000fe2000f8e3cff */
[----:B------:R-:W-:Y:S07]  /*2060*/  @P2 BRA `(.L_x_33) ;  /* 0xfffffffc004c2947 */ /* 0x000fee000383ffff */
.L_x_26:
[----:B------:R-:W1:Y:S01]  /*2070*/  LDC R0, c[0x0][0x28c] ;  /* 0x0000a300ff007b82 */ /* 0x000e620000000800 */
[----:B------:R2:W-:Y:S01]  /*2080*/  SYNCS.ARRIVE.TRANS64.A1T0 RZ, [R63+UR47], RZ ;  /* 0x000000ff3fff79a7 */ /* 0x0005e2000810002f */
[----:B-1----:R-:W-:-:S13]  /*2090*/  ISETP.GE.AND P1, PT, R0, 0x1, PT ;  /* 0x000000010000780c */ /* 0x002fda0003f26270 */
[----:B--2---:R-:W-:Y:S05]  /*20a0*/  @!P1 BRA `(.L_x_34) ;  /* 0x0000000000449947 */ /* 0x004fea0003800000 */
[----:B------:R-:W-:Y:S05]  /*20b0*/  @!P0 BRA `(.L_x_35) ;  /* 0x0000000000048947 */ /* 0x000fea0003800000 */
[----:B------:R-:W-:Y:S01]  /*20c0*/  BPT.TRAP 0x1 ;  /* 0x000000040000795c */ /* 0x000fe20000300000 */
.L_x_35:
[----:B------:R-:W-:-:S13]  /*20d0*/  ISETP.NE.AND P0, PT, R67, RZ, PT ;  /* 0x000000ff4300720c */ /* 0x000fda0003f05270 */
[----:B------:R-:W-:-:S05]  /*20e0*/  VOTEU.ANY UP0, P0 ;  /* 0x00000000003f7886 */ /* 0x000fca0000000100 */
[----:B------:R-:W-:-:S06]  /*20f0*/  @UP0 UIADD3 UR4, UR43, UR39, URZ ;  /* 0x000000272b040290 */ /* 0x000fcc000fffe03f */
[----:B------:R-:W-:Y:S02]  /*2100*/  IMAD.U32 R4, RZ, RZ, UR4 ;  /* 0x00000004ff047e24 */ /* 0x000fe4000f8e00ff */
[----:B------:R-:W-:-:S03]  /*2110*/  IMAD.U32 R3, RZ, RZ, UR4 ;  /* 0x00000004ff037e24 */ /* 0x000fc6000f8e00ff */
[----:B------:R-:W-:-:S05]  /*2120*/  @P0 SHF.R.U32.HI R4, RZ, 0x2, R4 ;  /* 0x00000002ff040819 */ /* 0x000fca0000011604 */
[----:B------:R-:W-:-:S04]  /*2130*/  @P0 IMAD.WIDE.U32 R4, R4, 0x24924925, RZ ;  /* 0x2492492504040825 */ /* 0x000fc800078e00ff */
[----:B------:R-:W-:-:S05]  /*2140*/  @P0 IMAD R4, R5, -0x1c, R3 ;  /* 0xffffffe405040824 */ /* 0x000fca00078e0203 */
[----:B------:R-:W-:-:S05]  /*2150*/  @P0 LEA R4, R4, UR41, 0x3 ;  /* 0x0000002904040c11 */ /* 0x000fca000f8e18ff */
[----:B------:R-:W-:-:S05]  /*2160*/  @P0 VIADD R3, R4, 0xe0 ;  /* 0x000000e004030836 */ /* 0x000fca0000000000 */
[----:B------:R-:W-:-:S04]  /*2170*/  @P0 PRMT R3, R56, 0x654, R3 ;  /* 0x0000065438030816 */ /* 0x000fc80000000003 */
[----:B------:R1:W-:Y:S01]  /*2180*/  @P0 SYNCS.ARRIVE.TRANS64.RED.A1T0 RZ, [R3+URZ], RZ ;  /* 0x000000ff03ff09a7 */ /* 0x0003e2000810043f */
[----:B------:R-:W-:-:S13]  /*2190*/  ISETP.GT.U32.AND P0, PT, R16, 0x1, PT ;  /* 0x000000011000780c */ /* 0x000fda0003f04070 */
[----:B-1----:R-:W-:Y:S05]  /*21a0*/  @P0 BRA `(.L_x_34) ;  /* 0x0000000000040947 */ /* 0x002fea0003800000 */
[----:B------:R-:W-:Y:S01]  /*21b0*/  BPT.TRAP 0x1 ;  /* 0x000000040000795c */ /* 0x000fe20000300000 */
.L_x_34:
[----:B------:R-:W-:Y:S01]  /*21c0*/  SHF.L.U32 R3, R73, 0x1f, RZ ;  /* 0x0000001f49037819 */ /* 0x000fe200000006ff */
[----:B------:R-:W-:Y:S01]  /*21d0*/  UIADD3 UR39, UR46, UR39, URZ ;  /* 0x000000272e277290 */ /* 0x000fe2000fffe03f */
[----:B------:R-:W1:Y:S01]  /*21e0*/  LDC R0, c[0x0][0x288] ;  /* 0x0000a200ff007b82 */ /* 0x000e620000000800 */
[----:B------:R-:W-:Y:S01]  /*21f0*/  UISETP.GE.U32.AND UP1, UPT, UR46, 0x1c, UPT ;  /* 0x0000001c2e00788c */ /* 0x000fe2000bf26070 */
[----:B------:R-:W-:Y:S01]  /*2200*/  IMAD.SHL.U32 R8, R59, 0x2, RZ ;  /* 0x000000023b087824 */ /* 0x000fe200078e00ff */
[----:B------:R-:W-:Y:S02]  /*2210*/  UISETP.GT.U32.AND UP0, UPT, UR39, 0x1b, UPT ;  /* 0x0000001b2700788c */ /* 0x000fe4000bf04070 */
[----:B------:R-:W-:Y:S02]  /*2220*/  USHF.R.U32.HI UR4, URZ, 0x2, UR39 ;  /* 0x000000023f047899 */ /* 0x000fe40008011627 */
[----:B------:R-:W-:Y:S01]  /*2230*/  UISETP.LT.U32.AND UP0, UPT, UR46, 0x1c, UP0 ;  /* 0x0000001c2e00788c */ /* 0x000fe20008701070 */
[----:B------:R-:W2:Y:S01]  /*2240*/  SYNCS.PHASECHK.TRANS64.TRYWAIT P0, [R62+UR42+0x10], R3 ;  /* 0x000010033e0075a7 */ /* 0x000ea2000800016a */
[----:B------:R-:W-:Y:S01]  /*2250*/  UIMAD.WIDE.U32 UR4, UR4, 0x24924925, URZ ;  /* 0x24924925040478a5 */ /* 0x000fe2000f8e003f */
[----:B------:R-:W-:Y:S01]  /*2260*/  SHF.R.S32.HI R9, RZ, 0x1f, R8 ;  /* 0x0000001fff097819 */ /* 0x000fe20000011408 */
[----:B------:R-:W-:-:S02]  /*2270*/  USEL UR6, URZ, 0x1, !UP0 ;  /* 0x000000013f067887 */ /* 0x000fc4000c000000 */
[----:B------:R-:W-:Y:S02]  /*2280*/  UIMAD UR39, UR5, -0x1c, UR39 ;  /* 0xffffffe4052778a4 */ /* 0x000fe4000f8e0227 */
[----:B------:R-:W-:-:S04]  /*2290*/  ULOP3.LUT UR38, UR38, UR6, URZ, 0x3c, !UPT ;  /* 0x0000000626267292 */ /* 0x000fc8000f8e3c3f */
[----:B------:R-:W-:Y:S01]  /*22a0*/  @UP1 ULOP3.LUT UR38, UR38, 0x1, UR5, 0x78, !UPT ;  /* 0x0000000126261892 */ /* 0x000fe2000f8e7805 */
[----:B-12---:R-:W-:Y:S11]  /*22b0*/  @!P0 BRA `(.L_x_36) ;  /* 0x0000004800308947 */ /* 0x006ff60003800000 */
.L_x_150:
[----:B------:R-:W-:Y:S01]  /*22c0*/  IMAD.SHL.U32 R7, R19, 0x40, RZ ;  /* 0x0000004013077824 */ /* 0x000fe200078e00ff */
[----:B------:R-:W-:Y:S01]  /*22d0*/  ULDC UR6, c[0x0][0x284] ;  /* 0x0000a10000067ab9 */ /* 0x000fe20000000800 */
[----:B------:R-:W-:Y:S01]  /*22e0*/  IMAD.SHL.U32 R14, R22, 0x40, RZ ;  /* 0x00000040160e7824 */ /* 0x000fe200078e00ff */
[----:B------:R-:W-:Y:S01]  /*22f0*/  SHF.R.S32.HI R11, RZ, 0x1f, R2 ;  /* 0x0000001fff0b7819 */ /* 0x000fe20000011402 */
[----:B------:R-:W-:Y:S01]  /*2300*/  ULDC.64 UR4, c[0x0][0x5d0] ;  /* 0x0001740000047ab9 */ /* 0x000fe20000000a00 */
[----:B------:R-:W-:Y:S01]  /*2310*/  ISETP.GE.AND P0, PT, R7, UR6, PT ;  /* 0x0000000607007c0c */ /* 0x000fe2000bf06270 */
[----:B------:R-:W-:Y:S01]  /*2320*/  IMAD.WIDE.U32 R4, R2, UR4, R8 ;  /* 0x0000000402047c25 */ /* 0x000fe2000f8e0008 */
[----:B------:R-:W-:Y:S02]  /*2330*/  SHF.R.S32.HI R15, RZ, 0x1f, R14 ;  /* 0x0000001fff0f7819 */ /* 0x000fe4000001140e */
[C---:B------:R-:W-:Y:S01]  /*2340*/  ISETP.GE.OR P0, PT, R14.reuse, R0, P0 ;  /* 0x000000000e00720c */ /* 0x040fe20000706670 */
[----:B-1----:R-:W-:Y:S01]  /*2350*/  IMAD R3, R11, UR4, RZ ;  /* 0x000000040b037c24 */ /* 0x002fe2000f8e02ff */
[----:B------:R-:W-:-:S03]  /*2360*/  IADD3 R4, P1, R14, R4, RZ ;  /* 0x000000040e047210 */ /* 0x000fc60007f3e0ff */
[----:B------:R-:W-:-:S05]  /*2370*/  IMAD R3, R2, UR5, R3 ;  /* 0x0000000502037c24 */ /* 0x000fca000f8e0203 */
[----:B------:R-:W-:-:S03]  /*2380*/  IADD3.X R5, R15, R5, R3, P1, !PT ;  /* 0x000000050f057210 */ /* 0x000fc60000ffe403 */
[----:B------:R-:W-:Y:S05]  /*2390*/  @P0 BRA `(.L_x_37) ;  /* 0x0000002000940947 */ /* 0x000fea0003800000 */
[----:B------:R-:W1:Y:S01]  /*23a0*/  LDC.64 R76, c[0x0][0x5c8] ;  /* 0x00017200ff4c7b82 */ /* 0x000e620000000a00 */
[----:B-----5:R-:W-:Y:S01]  /*23b0*/  FSETP.NEU.AND P1, PT, R58, RZ, PT ;  /* 0x000000ff3a00720b */ /* 0x020fe20003f2d000 */
[----:B------:R-:W-:Y:S01]  /*23c0*/  IMAD R3, R59, -0x2, R0 ;  /* 0xfffffffe3b037824 */ /* 0x000fe200078e0200 */
[----:B------:R-:W-:Y:S01]  /*23d0*/  BSSY B0, `(.L_x_37) ;  /* 0x0000221000007945 */ /* 0x000fe20003800000 */
[----:B------:R-:W-:-:S04]  /*23e0*/  IMAD.WIDE R68, R19, 0x40, R60 ;  /* 0x0000004013447825 */ /* 0x000fc800078e023c */
[----:B------:R-:W-:Y:S02]  /*23f0*/  IMAD.IADD R3, R3, 0x1, -R14 ;  /* 0x0000000103037824 */ /* 0x000fe400078e0a0e */
[----:B------:R-:W-:-:S03]  /*2400*/  IMAD.IADD R0, R66, 0x1, -R7 ;  /* 0x0000000142007824 */ /* 0x000fc600078e0a07 */
[----:B------:R-:W-:-:S04]  /*2410*/  ISETP.GT.AND P0, PT, R3, RZ, PT ;  /* 0x000000ff0300720c */ /* 0x000fc80003f04270 */
[----:B------:R-:W-:Y:S01]  /*2420*/  ISETP.GT.AND P3, PT, R0, RZ, P0 ;  /* 0x000000ff0000720c */ /* 0x000fe20000764270 */
[-C--:B-1----:R-:W-:Y:S02]  /*2430*/  IMAD R6, R69, R76.reuse, RZ ;  /* 0x0000004c45067224 */ /* 0x082fe400078e02ff */
[----:B------:R-:W-:-:S04]  /*2440*/  IMAD.WIDE.U32 R70, R68, R76, R4 ;  /* 0x0000004c44467225 */ /* 0x000fc800078e0004 */
[----:B------:R-:W-:-:S04]  /*2450*/  IMAD R5, R68, R77, R6 ;  /* 0x0000004d44057224 */ /* 0x000fc800078e0206 */
[----:B------:R-:W-:Y:S01]  /*2460*/  IMAD.IADD R83, R71, 0x1, R5 ;  /* 0x0000000147537824 */ /* 0x000fe200078e0205 */
[----:B------:R-:W-:Y:S06]  /*2470*/  @!P1 BRA `(.L_x_38) ;  /* 0x0000001400e09947 */ /* 0x000fec0003800000 */
[----:B------:R-:W1:Y:S01]  /*2480*/  LDC.64 R74, c[0x0][0x5b8] ;  /* 0x00016e00ff4a7b82 */ /* 0x000e620000000a00 */
[----:B------:R-:W-:-:S07]  /*2490*/  ULDC.64 UR4, c[0x0][0x5c0] ;  /* 0x0001700000047ab9 */ /* 0x000fce0000000a00 */
[----:B------:R-:W2:Y:S08]  /*24a0*/  LDC.64 R78, c[0x0][0x5b0] ;  /* 0x00016c00ff4e7b82 */ /* 0x000eb00000000a00 */
[----:B------:R-:W0:Y:S01]  /*24b0*/  LDC.64 R80, c[0x0][0x5a8] ;  /* 0x00016a00ff507b82 */ /* 0x000e220000000a00 */
[-C--:B-1----:R-:W-:Y:S02]  /*24c0*/  IMAD R6, R11, R74.reuse, RZ ;  /* 0x0000004a0b067224 */ /* 0x082fe400078e02ff */
[----:B------:R-:W-:-:S04]  /*24d0*/  IMAD.WIDE.U32 R4, R2, R74, R8 ;  /* 0x0000004a02047225 */ /* 0x000fc800078e0008 */
[----:B------:R-:W-:Y:S01]  /*24e0*/  IMAD R71, R2, R75, R6 ;  /* 0x0000004b02477224 */ /* 0x000fe200078e0206 */
[----:B------:R-:W-:Y:S01]  /*24f0*/  IADD3 R10, P1, R14, R4, RZ ;  /* 0x000000040e0a7210 */ /* 0x000fe20007f3e0ff */
[----:B--2---:R-:W-:-:S03]  /*2500*/  IMAD R4, R69, R78, RZ ;  /* 0x0000004e45047224 */ /* 0x004fc600078e02ff */
[----:B------:R-:W-:Y:S01]  /*2510*/  IADD3.X R11, R15, R5, R71, P1, !PT ;  /* 0x000000050f0b7210 */ /* 0x000fe20000ffe447 */
[C---:B------:R-:W-:Y:S02]  /*2520*/  IMAD R75, R68.reuse, R79, R4 ;  /* 0x0000004f444b7224 */ /* 0x040fe400078e0204 */
[----:B------:R-:W-:-:S04]  /*2530*/  IMAD.WIDE.U32 R4, R68, R78, R10 ;  /* 0x0000004e44047225 */ /* 0x000fc800078e000a */
[----:B------:R-:W-:Y:S01]  /*2540*/  IMAD.IADD R5, R5, 0x1, R75 ;  /* 0x0000000105057824 */ /* 0x000fe200078e024b */
[----:B0-----:R-:W-:-:S04]  /*2550*/  LEA R12, P1, R4, R80, 0x1 ;  /* 0x00000050040c7211 */ /* 0x001fc800078208ff */
[----:B------:R-:W-:-:S05]  /*2560*/  LEA.HI.X R13, R4, R81, R5, 0x1, P1 ;  /* 0x00000051040d7211 */ /* 0x000fca00008f0c05 */
[----:B------:R0:W2:Y:S01]  /*2570*/  @P3 LDG.E.LTC128B.U16 R19, desc[UR36][R12.64] ;  /* 0x000000240c133981 */ /* 0x0000a2000c1e1520 */
[----:B------:R-:W-:Y:S01]  /*2580*/  IMAD.WIDE.U32 R4, R68, R78, R14 ;  /* 0x0000004e44047225 */ /* 0x000fe200078e000e */
[----:B------:R-:W-:Y:S02]  /*2590*/  BSSY B1, `(.L_x_39) ;  /* 0x0000014000017945 */ /* 0x000fe40003800000 */
[----:B------:R-:W-:-:S04]  /*25a0*/  IADD3 R20, P1, R8, R4, RZ ;  /* 0x0000000408147210 */ /* 0x000fc80007f3e0ff */
[----:B------:R-:W-:Y:S01]  /*25b0*/  IADD3.X R21, R9, R75, R5, P1, !PT ;  /* 0x0000004b09157210 */ /* 0x000fe20000ffe405 */
[----:B0-----:R-:W-:Y:S01]  /*25c0*/  IMAD.SHL.U32 R12, R78, 0x8, RZ ;  /* 0x000000084e0c7824 */ /* 0x001fe200078e00ff */
[----:B------:R-:W-:Y:S02]  /*25d0*/  LEA R6, P1, R70, UR4, 0x1 ;  /* 0x0000000446067c11 */ /* 0x000fe4000f8208ff */
[----:B------:R-:W-:Y:S01]  /*25e0*/  SHF.L.U64.HI R13, R78, 0x3, R79 ;  /* 0x000000034e0d7819 */ /* 0x000fe2000001024f */
[----:B------:R-:W-:-:S04]  /*25f0*/  IMAD.WIDE.U32 R20, R2, R74, R20 ;  /* 0x0000004a02147225 */ /* 0x000fc800078e0014 */
[----:B------:R-:W-:Y:S01]  /*2600*/  IMAD.IADD R5, R71, 0x1, R21 ;  /* 0x0000000147057824 */ /* 0x000fe200078e0215 */
[----:B------:R-:W-:-:S04]  /*2610*/  LEA R4, P4, R20, R80, 0x1 ;  /* 0x0000005014047211 */ /* 0x000fc800078808ff */
[----:B------:R-:W-:Y:S01]  /*2620*/  LEA.HI.X R5, R20, R81, R5, 0x1, P4 ;  /* 0x0000005114057211 */ /* 0x000fe200020f0c05 */
[----:B--2---:R-:W-:-:S05]  /*2630*/  HADD2.F32 R7, -RZ, R19.H0_H0 ;  /* 0x20000013ff077230 */ /* 0x004fca0000004100 */
[----:B------:R-:W-:-:S04]  /*2640*/  FMUL R7, R7, R58 ;  /* 0x0000003a07077220 */ /* 0x000fc80000400000 */
[----:B------:R-:W-:Y:S01]  /*2650*/  FFMA R24, R24, R57, R7 ;  /* 0x0000003918187223 */ /* 0x000fe20000000007 */
[----:B------:R-:W-:Y:S02]  /*2660*/  LEA.HI.X R7, R70, UR5, R83, 0x1, P1 ;  /* 0x0000000546077c11 */ /* 0x000fe400088f0c53 */
[----:B------:R-:W-:Y:S02]  /*2670*/  ISETP.GT.AND P1, PT, R3, 0x1, PT ;  /* 0x000000010300780c */ /* 0x000fe40003f24270 */
[----:B------:R-:W-:Y:S02]  /*2680*/  F2FP.F16.F32.PACK_AB R24, RZ, R24 ;  /* 0x00000018ff18723e */ /* 0x000fe400000000ff */
[----:B------:R-:W-:-:S03]  /*2690*/  ISETP.GT.AND P2, PT, R0, RZ, P1 ;  /* 0x000000ff0000720c */ /* 0x000fc60000f44270 */
[----:B------:R0:W-:Y:S10]  /*26a0*/  @P3 STG.E.U16 desc[UR36][R6.64], R24 ;  /* 0x0000001806003986 */ /* 0x0001f4000c101524 */
[----:B------:R-:W-:Y:S05]  /*26b0*/  @!P2 BRA `(.L_x_40) ;  /* 0x000000000004a947 */ /* 0x000fea0003800000 */
[----:B------:R1:W5:Y:S02]  /*26c0*/  LDG.E.LTC128B.U16 R19, desc[UR36][R4.64+0x2] ;  /* 0x0000022404137981 */ /* 0x000364000c1e1520 */
.L_x_40:
[----:B------:R-:W-:Y:S05]  /*26d0*/  BSYNC B1 ;  /* 0x0000000000017941 */ /* 0x000fea0003800000 */
.L_x_39:
[----:B-----5:R-:W-:Y:S01]  /*26e0*/  HADD2.F32 R21, -RZ, R19.H0_H0 ;  /* 0x20000013ff157230 */ /* 0x020fe20000004100 */
[----:B------:R-:W-:Y:S01]  /*26f0*/  ISETP.GT.AND P0, PT, R0, 0x8, P0 ;  /* 0x000000080000780c */ /* 0x000fe20000704270 */
[----:B------:R-:W-:-:S04]  /*2700*/  IMAD.WIDE.U32 R68, R68, R78, R12 ;  /* 0x0000004e44447225 */ /* 0x000fc800078e000c */
[----:B------:R-:W-:Y:S01]  /*2710*/  FMUL R12, R21, R58 ;  /* 0x0000003a150c7220 */ /* 0x000fe20000400000 */
[----:B------:R-:W-:Y:S01]  /*2720*/  IMAD.IADD R75, R75, 0x1, R69 ;  /* 0x000000014b4b7824 */ /* 0x000fe200078e0245 */
[----:B------:R-:W-:Y:S02]  /*2730*/  IADD3 R10, P3, R10, R68, RZ ;  /* 0x000000440a0a7210 */ /* 0x000fe40007f7e0ff */
[----:B------:R-:W-:-:S03]  /*2740*/  FFMA R25, R25, R57, R12 ;  /* 0x0000003919197223 */ /* 0x000fc6000000000c */
[----:B------:R-:W-:Y:S01]  /*2750*/  IMAD.X R11, R75, 0x1, R11, P3 ;  /* 0x000000014b0b7824 */ /* 0x000fe200018e060b */
[C---:B------:R-:W-:Y:S02]  /*2760*/  LEA R12, P3, R10.reuse, R80, 0x1 ;  /* 0x000000500a0c7211 */ /* 0x040fe400078608ff */
[----:B------:R-:W-:Y:S02]  /*2770*/  F2FP.F16.F32.PACK_AB R25, RZ, R25 ;  /* 0x00000019ff19723e */ /* 0x000fe400000000ff */
[----:B------:R-:W-:-:S03]  /*2780*/  LEA.HI.X R13, R10, R81, R11, 0x1, P3 ;  /* 0x000000510a0d7211 */ /* 0x000fc600018f0c0b */
[----:B------:R2:W-:Y:S04]  /*2790*/  @P2 STG.E.U16 desc[UR36][R6.64+0x2], R25 ;  /* 0x0000021906002986 */ /* 0x0005e8000c101524 */
[----:B------:R-:W3:Y:S01]  /*27a0*/  @P0 LDG.E.LTC128B.U16 R19, desc[UR36][R12.64] ;  /* 0x000000240c130981 */ /* 0x000ee2000c1e1520 */
[----:B------:R-:W-:Y:S01]  /*27b0*/  IADD3 R14, P2, P3, R8, R68, R14 ;  /* 0x00000044080e7210 */ /* 0x000fe20007b5e00e */
[----:B------:R-:W-:Y:S01]  /*27c0*/  BSSY B1, `(.L_x_41) ;  /* 0x0000011000017945 */ /* 0x000fe20003800000 */
[----:B------:R-:W-:Y:S02]  /*27d0*/  ISETP.GT.AND P1, PT, R0, 0x8, P1 ;  /* 0x000000080000780c */ /* 0x000fe40000f24270 */
[----:B------:R-:W-:Y:S02]  /*27e0*/  IADD3.X R15, R9, R75, R15, P2, P3 ;  /* 0x0000004b090f7210 */ /* 0x000fe400017e640f */
[----:B------:R-:W-:-:S02]  /*27f0*/  SHF.L.U64.HI R9, R76, 0x4, R77 ;  /* 0x000000044c097819 */ /* 0x000fc4000001024d */
[----:B------:R-:W-:Y:S01]  /*2800*/  LEA R10, P2, R76, R6, 0x4 ;  /* 0x000000064c0a7211 */ /* 0x000fe200078420ff */
[----:B------:R-:W-:-:S04]  /*2810*/  IMAD.WIDE.U32 R14, R2, R74, R14 ;  /* 0x0000004a020e7225 */ /* 0x000fc800078e000e */
[----:B------:R-:W-:Y:S01]  /*2820*/  IMAD.IADD R2, R71, 0x1, R15 ;  /* 0x0000000147027824 */ /* 0x000fe200078e020f */
[----:B------:R-:W-:Y:S01]  /*2830*/  LEA R8, P3, R14, R80, 0x1 ;  /* 0x000000500e087211 */ /* 0x000fe200078608ff */
[----:B---3--:R-:W-:-:S05]  /*2840*/  HADD2.F32 R11, -RZ, R19.H0_H0 ;  /* 0x20000013ff0b7230 */ /* 0x008fca0000004100 */
[----:B------:R-:W-:-:S04]  /*2850*/  FMUL R11, R11, R58 ;  /* 0x0000003a0b0b7220 */ /* 0x000fc80000400000 */
[----:B------:R-:W-:-:S05]  /*2860*/  FFMA R11, R26, R57, R11 ;  /* 0x000000391a0b7223 */ /* 0x000fca000000000b */
[----:B------:R-:W-:Y:S01]  /*2870*/  F2FP.F16.F32.PACK_AB R12, RZ, R11 ;  /* 0x0000000bff0c723e */ /* 0x000fe200000000ff */
[----:B------:R-:W-:Y:S01]  /*2880*/  IMAD.X R11, R9, 0x1, R7, P2 ;  /* 0x00000001090b7824 */ /* 0x000fe200010e0607 */
[----:B------:R-:W-:-:S04]  /*2890*/  LEA.HI.X R9, R14, R81, R2, 0x1, P3 ;  /* 0x000000510e097211 */ /* 0x000fc800018f0c02 */
[----:B------:R2:W-:Y:S01]  /*28a0*/  @P0 STG.E.U16 desc[UR36][R10.64], R12 ;  /* 0x0000000c0a000986 */ /* 0x0005e2000c101524 */
[----:B------:R-:W-:Y:S05]  /*28b0*/  @!P1 BRA `(.L_x_42) ;  /* 0x0000000000049947 */ /* 0x000fea0003800000 */
[----:B------:R3:W5:Y:S02]  /*28c0*/  LDG.E.LTC128B.U16 R19, desc[UR36][R8.64+0x2] ;  /* 0x0000022408137981 */ /* 0x000764000c1e1520 */
.L_x_42:
[----:B------:R-:W-:Y:S05]  /*28d0*/  BSYNC B1 ;  /* 0x0000000000017941 */ /* 0x000fea0003800000 */
.L_x_41:
[----:B-----5:R-:W-:Y:S01]  /*28e0*/  HADD2.F32 R13, -RZ, R19.H0_H0 ;  /* 0x20000013ff0d7230 */ /* 0x020fe20000004100 */
[----:B------:R-:W-:Y:S01]  /*28f0*/  ISETP.GT.AND P0, PT, R3, 0x8, PT ;  /* 0x000000080300780c */ /* 0x000fe20003f04270 */
[----:B------:R-:W-:Y:S03]  /*2900*/  BSSY B1, `(.L_x_43) ;  /* 0x0000008000017945 */ /* 0x000fe60003800000 */
[----:B------:R-:W-:Y:S01]  /*2910*/  FMUL R2, R13, R58 ;  /* 0x0000003a0d027220 */ /* 0x000fe20000400000 */
[----:B------:R-:W-:-:S03]  /*2920*/  ISETP.GT.AND P2, PT, R0, RZ, P0 ;  /* 0x000000ff0000720c */ /* 0x000fc60000744270 */
[----:B------:R-:W-:-:S05]  /*2930*/  FFMA R2, R27, R57, R2 ;  /* 0x000000391b027223 */ /* 0x000fca0000000002 */
[----:B------:R-:W-:-:S05]  /*2940*/  F2FP.F16.F32.PACK_AB R2, RZ, R2 ;  /* 0x00000002ff02723e */ /* 0x000fca00000000ff */
[----:B------:R4:W-:Y:S01]  /*2950*/  @P1 STG.E.U16 desc[UR36][R10.64+0x2], R2 ;  /* 0x000002020a001986 */ /* 0x0009e2000c101524 */
[----:B------:R-:W-:Y:S05]  /*2960*/  @!P2 BRA `(.L_x_44) ;  /* 0x000000000004a947 */ /* 0x000fea0003800000 */
[----:B------:R0:W5:Y:S02]  /*2970*/  LDG.E.LTC128B.U16 R19, desc[UR36][R4.64+0x10] ;  /* 0x0000102404137981 */ /* 0x000164000c1e1520 */
.L_x_44:
[----:B------:R-:W-:Y:S05]  /*2980*/  BSYNC B1 ;  /* 0x0000000000017941 */ /* 0x000fea0003800000 */
.L_x_43:
        /* <DEDUP_REMOVED lines=10> */
.L_x_46:
[----:B------:R-:W-:Y:S05]  /*2a30*/  BSYNC B1 ;  /* 0x0000000000017941 */ /* 0x000fea0003800000 */
.L_x_45:
[----:B0----5:R-:W-:Y:S01]  /*2a40*/  HADD2.F32 R13, -RZ, R19.H0_H0 ;  /* 0x20000013ff0d7230 */ /* 0x021fe20000004100 */
[----:B------:R-:W-:Y:S01]  /*2a50*/  ISETP.GT.AND P0, PT, R0, 0x8, P0 ;  /* 0x000000080000780c */ /* 0x000fe20000704270 */
[----:B------:R-:W-:Y:S03]  /*2a60*/  BSSY B1, `(.L_x_47) ;  /* 0x0000007000017945 */ /* 0x000fe60003800000 */
[----:B----4-:R-:W-:-:S04]  /*2a70*/  FMUL R2, R13, R58 ;  /* 0x0000003a0d027220 */ /* 0x010fc80000400000 */
[----:B------:R-:W-:-:S05]  /*2a80*/  FFMA R2, R29, R57, R2 ;  /* 0x000000391d027223 */ /* 0x000fca0000000002 */
[----:B------:R-:W-:-:S05]  /*2a90*/  F2FP.F16.F32.PACK_AB R2, RZ, R2 ;  /* 0x00000002ff02723e */ /* 0x000fca00000000ff */
[----:B------:R0:W-:Y:S01]  /*2aa0*/  @P3 STG.E.U16 desc[UR36][R6.64+0x12], R2 ;  /* 0x0000120206003986 */ /* 0x0001e2000c101524 */
[----:B------:R-:W-:Y:S05]  /*2ab0*/  @!P0 BRA `(.L_x_48) ;  /* 0x0000000000048947 */ /* 0x000fea0003800000 */
[----:B------:R4:W5:Y:S02]  /*2ac0*/  LDG.E.LTC128B.U16 R19, desc[UR36][R8.64+0x10] ;  /* 0x0000102408137981 */ /* 0x000964000c1e1520 */
.L_x_48:
[----:B------:R-:W-:Y:S05]  /*2ad0*/  BSYNC B1 ;  /* 0x0000000000017941 */ /* 0x000fea0003800000 */
.L_x_47:
[----:B-----5:R-:W-:Y:S01]  /*2ae0*/  HADD2.F32 R13, -RZ, R19.H0_H0 ;  /* 0x20000013ff0d7230 */ /* 0x020fe20000004100 */
[----:B------:R-:W-:Y:S01]  /*2af0*/  ISETP.GT.AND P1, PT, R0, 0x8, P1 ;  /* 0x000000080000780c */ /* 0x000fe20000f24270 */
[----:B------:R-:W-:Y:S03]  /*2b00*/  BSSY B1, `(.L_x_49) ;  /* 0x0000007000017945 */ /* 0x000fe60003800000 */
[----:B------:R-:W-:-:S04]  /*2b10*/  FMUL R13, R13, R58 ;  /* 0x0000003a0d0d7220 */ /* 0x000fc80000400000 */
[----:B------:R-:W-:-:S05]  /*2b20*/  FFMA R13, R30, R57, R13 ;  /* 0x000000391e0d7223 */ /* 0x000fca000000000d */
[----:B------:R-:W-:-:S05]  /*2b30*/  F2FP.F16.F32.PACK_AB R13, RZ, R13 ;  /* 0x0000000dff0d723e */ /* 0x000fca00000000ff */
[----:B------:R0:W-:Y:S01]  /*2b40*/  @P0 STG.E.U16 desc[UR36][R10.64+0x10], R13 ;  /* 0x0000100d0a000986 */ /* 0x0001e2000c101524 */
[----:B------:R-:W-:Y:S05]  /*2b50*/  @!P1 BRA `(.L_x_50) ;  /* 0x0000000000049947 */ /* 0x000fea0003800000 */
[----:B------:R0:W5:Y:S02]  /*2b60*/  LDG.E.LTC128B.U16 R19, desc[UR36][R8.64+0x12] ;  /* 0x0000122408137981 */ /* 0x000164000c1e1520 */
.L_x_50:
[----:B------:R-:W-:Y:S05]  /*2b70*/  BSYNC B1 ;  /* 0x0000000000017941 */ /* 0x000fea0003800000 */
.L_x_49:
[----:B0----5:R-:W-:Y:S01]  /*2b80*/  HADD2.F32 R13, -RZ, R19.H0_H0 ;  /* 0x20000013ff0d7230 */ /* 0x021fe20000004100 */
        /* <DEDUP_REMOVED lines=9> */
.L_x_52:
[----:B------:R-:W-:Y:S05]  /*2c20*/  BSYNC B1 ;  /* 0x0000000000017941 */ /* 0x000fea0003800000 */
.L_x_51:
        /* <DEDUP_REMOVED lines=10> */
.L_x_54:
[----:B------:R-:W-:Y:S05]  /*2cd0*/  BSYNC B1 ;  /* 0x0000000000017941 */ /* 0x000fea0003800000 */
.L_x_53:
[----:B0----5:R-:W-:Y:S01]  /*2ce0*/  HADD2.F32 R13, -RZ, R19.H0_H0 ;  /* 0x20000013ff0d7230 */ /* 0x021fe20000004100 */
        /* <DEDUP_REMOVED lines=8> */
.L_x_56:
[----:B------:R-:W-:Y:S05]  /*2d70*/  BSYNC B1 ;  /* 0x0000000000017941 */ /* 0x000fea0003800000 */
.L_x_55:
        /* <DEDUP_REMOVED lines=9> */
.L_x_58:
[----:B------:R-:W-:Y:S05]  /*2e10*/  BSYNC B1 ;  /* 0x0000000000017941 */ /* 0x000fea0003800000 */
.L_x_57:
        /* <DEDUP_REMOVED lines=10> */
.L_x_60:
[----:B------:R-:W-:Y:S05]  /*2ec0*/  BSYNC B1 ;  /* 0x0000000000017941 */ /* 0x000fea0003800000 */
.L_x_59:
        /* <DEDUP_REMOVED lines=10> */
.L_x_62:
[----:B------:R-:W-:Y:S05]  /*2f70*/  BSYNC B1 ;  /* 0x0000000000017941 */ /* 0x000fea0003800000 */
.L_x_61:
        /* <DEDUP_REMOVED lines=9> */
.L_x_64:
[----:B------:R-:W-:Y:S05]  /*3010*/  BSYNC B1 ;  /* 0x0000000000017941 */ /* 0x000fea0003800000 */
.L_x_63:
        /* <DEDUP_REMOVED lines=9> */
.L_x_66:
[----:B------:R-:W-:Y:S05]  /*30b0*/  BSYNC B1 ;  /* 0x0000000000017941 */ /* 0x000fea0003800000 */
.L_x_65:
        /* <DEDUP_REMOVED lines=10> */
.L_x_68:
[----:B------:R-:W-:Y:S05]  /*3160*/  BSYNC B1 ;  /* 0x0000000000017941 */ /* 0x000fea0003800000 */
.L_x_67:
        /* <DEDUP_REMOVED lines=10> */
.L_x_70:
[----:B------:R-:W-:Y:S05]  /*3210*/  BSYNC B1 ;  /* 0x0000000000017941 */ /* 0x000fea0003800000 */
.L_x_69:
        /* <DEDUP_REMOVED lines=9> */
.L_x_72:
[----:B------:R-:W-:Y:S05]  /*32b0*/  BSYNC B1 ;  /* 0x0000000000017941 */ /* 0x000fea0003800000 */
.L_x_71:
        /* <DEDUP_REMOVED lines=9> */
.L_x_74:
[----:B------:R-:W-:Y:S05]  /*3350*/  BSYNC B1 ;  /* 0x0000000000017941 */ /* 0x000fea0003800000 */
.L_x_73:
        /* <DEDUP_REMOVED lines=10> */
.L_x_76:
[----:B------:R-:W-:Y:S05]  /*3400*/  BSYNC B1 ;  /* 0x0000000000017941 */ /* 0x000fea0003800000 */
.L_x_75:
        /* <DEDUP_REMOVED lines=10> */
.L_x_78:
[----:B------:R-:W-:Y:S05]  /*34b0*/  BSYNC B1 ;  /* 0x0000000000017941 */ /* 0x000fea0003800000 */
.L_x_77:
        /* <DEDUP_REMOVED lines=9> */
.L_x_80:
[----:B------:R-:W-:Y:S05]  /*3550*/  BSYNC B1 ;  /* 0x0000000000017941 */ /* 0x000fea0003800000 */
.L_x_79:
        /* <DEDUP_REMOVED lines=9> */
.L_x_82:
[----:B------:R-:W-:Y:S05]  /*35f0*/  BSYNC B1 ;  /* 0x0000000000017941 */ /* 0x000fea0003800000 */
.L_x_81:
        /* <DEDUP_REMOVED lines=10> */
.L_x_84:
[----:B------:R-:W-:Y:S05]  /*36a0*/  BSYNC B1 ;  /* 0x0000000000017941 */ /* 0x000fea0003800000 */
.L_x_83:
        /* <DEDUP_REMOVED lines=10> */
.L_x_86:
[----:B------:R-:W-:Y:S05]  /*3750*/  BSYNC B1 ;  /* 0x0000000000017941 */ /* 0x000fea0003800000 */
.L_x_85:
        /* <DEDUP_REMOVED lines=9> */
.L_x_88:
[----:B------:R-:W-:Y:S05]  /*37f0*/  BSYNC B1 ;  /* 0x0000000000017941 */ /* 0x000fea0003800000 */
.L_x_87:
        /* <DEDUP_REMOVED lines=9> */
.L_x_90:
[----:B------:R-:W-:Y:S05]  /*3890*/  BSYNC B1 ;  /* 0x0000000000017941 */ /* 0x000fea0003800000 */
.L_x_89:
        /* <DEDUP_REMOVED lines=10> */
.L_x_92:
[----:B------:R-:W-:Y:S05]  /*3940*/  BSYNC B1 ;  /* 0x0000000000017941 */ /* 0x000fea0003800000 */
.L_x_91:
[----:B-----5:R-:W-:Y:S01]  /*3950*/  HADD2.F32 R13, -RZ, R19.H0_H0 ;  /* 0x20000013ff0d7230 */ /* 0x020fe20000004100 */
[----:B------:R-:W-:Y:S01]  /*3960*/  ISETP.GT.AND P1, PT, R3, 0x39, PT ;  /* 0x000000390300780c */ /* 0x000fe20003f24270 */
[----:B0-----:R-:W-:Y:S01]  /*3970*/  @P2 IMAD.MOV.U32 R2, RZ, RZ, R6 ;  /* 0x000000ffff022224 */ /* 0x001fe200078e0006 */
[----:B------:R-:W-:Y:S01]  /*3980*/  BSSY B1, `(.L_x_93) ;  /* 0x0000009000017945 */ /* 0x000fe20003800000 */
[----:B------:R-:W-:Y:S02]  /*3990*/  @P2 IMAD.MOV.U32 R3, RZ, RZ, R7 ;  /* 0x000000ffff032224 */ /* 0x000fe400078e0007 */
[----:B------:R-:W-:Y:S01]  /*39a0*/  FMUL R13, R13, R58 ;  /* 0x0000003a0d0d7220 */ /* 0x000fe20000400000 */
[----:B------:R-:W-:-:S03]  /*39b0*/  ISETP.GT.AND P3, PT, R0, RZ, P1 ;  /* 0x000000ff0000720c */ /* 0x000fc60000f64270 */
[----:B------:R-:W-:-:S05]  /*39c0*/  FFMA R13, R52, R57, R13 ;  /* 0x00000039340d7223 */ /* 0x000fca000000000d */
[----:B------:R-:W-:-:S05]  /*39d0*/  F2FP.F16.F32.PACK_AB R13, RZ, R13 ;  /* 0x0000000dff0d723e */ /* 0x000fca00000000ff */
[----:B------:R0:W-:Y:S01]  /*39e0*/  @P2 STG.E.U16 desc[UR36][R2.64+0x70], R13 ;  /* 0x0000700d02002986 */ /* 0x0001e2000c101524 */
[----:B------:R-:W-:Y:S05]  /*39f0*/  @!P3 BRA `(.L_x_94) ;  /* 0x000000000004b947 */ /* 0x000fea0003800000 */
[----:B------:R0:W5:Y:S02]  /*3a00*/  LDG.E.LTC128B.U16 R19, desc[UR36][R4.64+0x72] ;  /* 0x0000722404137981 */ /* 0x000164000c1e1520 */
.L_x_94:
[----:B------:R-:W-:Y:S05]  /*3a10*/  BSYNC B1 ;  /* 0x0000000000017941 */ /* 0x000fea0003800000 */
.L_x_93:
        /* <DEDUP_REMOVED lines=9> */
.L_x_96:
[----:B------:R-:W-:Y:S05]  /*3ab0*/  BSYNC B1 ;  /* 0x0000000000017941 */ /* 0x000fea0003800000 */
.L_x_95:
[----:B-----5:R-:W-:Y:S01]  /*3ac0*/  HADD2.F32 R3, -RZ, R19.H0_H0 ;  /* 0x20000013ff037230 */ /* 0x020fe20000004100 */
[----:B------:R-:W-:Y:S01]  /*3ad0*/  ISETP.GT.AND P1, PT, R0, 0x8, P1 ;  /* 0x000000080000780c */ /* 0x000fe20000f24270 */
[----:B0-----:R-:W-:Y:S01]  /*3ae0*/  @P0 IMAD.MOV.U32 R2, RZ, RZ, R10 ;  /* 0x000000ffff020224 */ /* 0x001fe200078e000a */
[----:B------:R-:W-:Y:S02]  /*3af0*/  BSSY B1, `(.L_x_97) ;  /* 0x0000009000017945 */ /* 0x000fe40003800000 */
[----:B------:R-:W-:-:S04]  /*3b00*/  FMUL R3, R3, R58 ;  /* 0x0000003a03037220 */ /* 0x000fc80000400000 */
[----:B------:R-:W-:-:S05]  /*3b10*/  FFMA R3, R54, R57, R3 ;  /* 0x0000003936037223 */ /* 0x000fca0000000003 */
[----:B------:R-:W-:-:S04]  /*3b20*/  F2FP.F16.F32.PACK_AB R3, RZ, R3 ;  /* 0x00000003ff03723e */ /* 0x000fc800000000ff */
[----:B-1----:R-:W-:Y:S01]  /*3b30*/  PRMT R4, R3, 0x7610, R4 ;  /* 0x0000761003047816 */ /* 0x002fe20000000004 */
[----:B------:R-:W-:-:S05]  /*3b40*/  @P0 IMAD.MOV.U32 R3, RZ, RZ, R11 ;  /* 0x000000ffff030224 */ /* 0x000fca00078e000b */
[----:B------:R0:W-:Y:S01]  /*3b50*/  @P0 STG.E.U16 desc[UR36][R2.64+0x70], R4 ;  /* 0x0000700402000986 */ /* 0x0001e2000c101524 */
[----:B------:R-:W-:Y:S05]  /*3b60*/  @!P1 BRA `(.L_x_98) ;  /* 0x0000000000049947 */ /* 0x000fea0003800000 */
[----:B------:R1:W5:Y:S02]  /*3b70*/  LDG.E.LTC128B.U16 R19, desc[UR36][R8.64+0x72] ;  /* 0x0000722408137981 */ /* 0x000364000c1e1520 */
.L_x_98:
[----:B------:R-:W-:Y:S05]  /*3b80*/  BSYNC B1 ;  /* 0x0000000000017941 */ /* 0x000fea0003800000 */
.L_x_97:
[----:B------:R-:W-:Y:S05]  /*3b90*/  @!P1 BRA `(.L_x_99) ;  /* 0x0000000800909947 */ /* 0x000fea0003800000 */
[----:B-----5:R-:W-:-:S05]  /*3ba0*/  HADD2.F32 R19, -RZ, R19.H0_H0 ;  /* 0x20000013ff137230 */ /* 0x020fca0000004100 */
[----:B------:R-:W-:-:S04]  /*3bb0*/  FMUL R0, R19, R58 ;  /* 0x0000003a13007220 */ /* 0x000fc80000400000 */
[----:B------:R-:W-:-:S05]  /*3bc0*/  FFMA R0, R55, R57, R0 ;  /* 0x0000003937007223 */ /* 0x000fca0000000000 */
[----:B------:R-:W-:-:S05]  /*3bd0*/  F2FP.F16.F32.PACK_AB R0, RZ, R0 ;  /* 0x00000000ff00723e */ /* 0x000fca00000000ff */
[----:B------:R0:W-:Y:S01]  /*3be0*/  STG.E.U16 desc[UR36][R10.64+0x72], R0 ;  /* 0x000072000a007986 */ /* 0x0001e2000c101524 */
[----:B------:R-:W-:Y:S05]  /*3bf0*/  BRA `(.L_x_99) ;  /* 0x0000000800787947 */ /* 0x000fea0003800000 */
.L_x_38:
[----:B------:R-:W-:Y:S01]  /*3c00*/  ISETP.GT.AND P2, PT, R3, 0x1, PT ;  /* 0x000000010300780c */ /* 0x000fe20003f44270 */
[----:B------:R-:W-:Y:S01]  /*3c10*/  ULDC.64 UR4, c[0x0][0x5c0] ;  /* 0x0001700000047ab9 */ /* 0x000fe20000000a00 */
[-C--:B------:R-:W-:Y:S01]  /*3c20*/  FMUL R24, R24, R57.reuse ;  /* 0x0000003918187220 */ /* 0x080fe20000400000 */
[-C--:B------:R-:W-:Y:S01]  /*3c30*/  FMUL R25, R25, R57.reuse ;  /* 0x0000003919197220 */ /* 0x080fe20000400000 */
[----:B------:R-:W-:Y:S01]  /*3c40*/  ISETP.GT.AND P1, PT, R0, RZ, P2 ;  /* 0x000000ff0000720c */ /* 0x000fe20001724270 */
[-C--:B------:R-:W-:Y:S01]  /*3c50*/  FMUL R26, R26, R57.reuse ;  /* 0x000000391a1a7220 */ /* 0x080fe20000400000 */
[----:B------:R-:W-:Y:S01]  /*3c60*/  LEA R4, P4, R70, UR4, 0x1 ;  /* 0x0000000446047c11 */ /* 0x000fe2000f8808ff */
[-C--:B------:R-:W-:Y:S01]  /*3c70*/  FMUL R27, R27, R57.reuse ;  /* 0x000000391b1b7220 */ /* 0x080fe20000400000 */
[----:B------:R-:W-:Y:S01]  /*3c80*/  F2FP.F16.F32.PACK_AB R24, RZ, R24 ;  /* 0x00000018ff18723e */ /* 0x000fe200000000ff */
[-C--:B------:R-:W-:Y:S01]  /*3c90*/  FMUL R28, R28, R57.reuse ;  /* 0x000000391c1c7220 */ /* 0x080fe20000400000 */
[----:B------:R-:W-:Y:S01]  /*3ca0*/  LEA.HI.X R5, R70, UR5, R83, 0x1, P4 ;  /* 0x0000000546057c11 */ /* 0x000fe2000a0f0c53 */
[----:B------:R-:W-:Y:S01]  /*3cb0*/  FMUL R29, R29, R57 ;  /* 0x000000391d1d7220 */ /* 0x000fe20000400000 */
[----:B------:R-:W-:Y:S01]  /*3cc0*/  F2FP.F16.F32.PACK_AB R25, RZ, R25 ;  /* 0x00000019ff19723e */ /* 0x000fe200000000ff */
[-C--:B------:R-:W-:Y:S01]  /*3cd0*/  FMUL R30, R30, R57.reuse ;  /* 0x000000391e1e7220 */ /* 0x080fe20000400000 */
[----:B------:R-:W-:Y:S01]  /*3ce0*/  ISETP.GT.AND P2, PT, R0, 0x8, P2 ;  /* 0x000000080000780c */ /* 0x000fe20001744270 */
[----:B------:R-:W-:Y:S01]  /*3cf0*/  @P3 STG.E.U16 desc[UR36][R4.64], R24 ;  /* 0x0000001804003986 */ /* 0x000fe2000c101524 */
[C---:B------:R-:W-:Y:S01]  /*3d00*/  SHF.L.U64.HI R77, R76.reuse, 0x4, R77 ;  /* 0x000000044c4d7819 */ /* 0x040fe2000001024d */
[-C--:B------:R-:W-:Y:S01]  /*3d10*/  FMUL R31, R31, R57.reuse ;  /* 0x000000391f1f7220 */ /* 0x080fe20000400000 */
[----:B------:R-:W-:Y:S01]  /*3d20*/  LEA R6, P3, R76, R4, 0x4 ;  /* 0x000000044c067211 */ /* 0x000fe200078620ff */
[----:B------:R-:W-:Y:S01]  /*3d30*/  @P1 STG.E.U16 desc[UR36][R4.64+0x2], R25 ;  /* 0x0000021904001986 */ /* 0x000fe2000c101524 */
[----:B------:R-:W-:Y:S01]  /*3d40*/  ISETP.GT.AND P1, PT, R0, 0x8, P0 ;  /* 0x000000080000780c */ /* 0x000fe20000724270 */
[----:B------:R-:W-:Y:S01]  /*3d50*/  FMUL R32, R32, R57 ;  /* 0x0000003920207220 */ /* 0x000fe20000400000 */
[----:B------:R-:W-:Y:S01]  /*3d60*/  F2FP.F16.F32.PACK_AB R26, RZ, R26 ;  /* 0x0000001aff1a723e */ /* 0x000fe200000000ff */
[----:B------:R-:W-:Y:S01]  /*3d70*/  IMAD.X R7, R77, 0x1, R5, P3 ;  /* 0x000000014d077824 */ /* 0x000fe200018e0605 */
[----:B------:R-:W-:Y:S01]  /*3d80*/  F2FP.F16.F32.PACK_AB R27, RZ, R27 ;  /* 0x0000001bff1b723e */ /* 0x000fe200000000ff */
[-C--:B------:R-:W-:Y:S01]  /*3d90*/  FMUL R33, R33, R57.reuse ;  /* 0x0000003921217220 */ /* 0x080fe20000400000 */
[----:B------:R-:W-:Y:S01]  /*3da0*/  ISETP.GT.AND P0, PT, R3, 0x8, PT ;  /* 0x000000080300780c */ /* 0x000fe20003f04270 */
[-C--:B------:R-:W-:Y:S01]  /*3db0*/  FMUL R34, R34, R57.reuse ;  /* 0x0000003922227220 */ /* 0x080fe20000400000 */
[----:B------:R-:W-:Y:S01]  /*3dc0*/  F2FP.F16.F32.PACK_AB R28, RZ, R28 ;  /* 0x0000001cff1c723e */ /* 0x000fe200000000ff */
[-C--:B------:R-:W-:Y:S01]  /*3dd0*/  FMUL R35, R35, R57.reuse ;  /* 0x0000003923237220 */ /* 0x080fe20000400000 */
[----:B------:R-:W-:Y:S01]  /*3de0*/  ISETP.GT.AND P4, PT, R0, RZ, P0 ;  /* 0x000000ff0000720c */ /* 0x000fe20000784270 */
[----:B------:R-:W-:Y:S01]  /*3df0*/  FMUL R36, R36, R57 ;  /* 0x0000003924247220 */ /* 0x000fe20000400000 */
[----:B------:R-:W-:Y:S01]  /*3e00*/  F2FP.F16.F32.PACK_AB R29, RZ, R29 ;  /* 0x0000001dff1d723e */ /* 0x000fe200000000ff */
[----:B------:R-:W-:Y:S01]  /*3e10*/  @P1 STG.E.U16 desc[UR36][R6.64], R26 ;  /* 0x0000001a06001986 */ /* 0x000fe2000c101524 */
[----:B------:R-:W-:Y:S01]  /*3e20*/  ISETP.GT.AND P1, PT, R0, 0x8, P0 ;  /* 0x000000080000780c */ /* 0x000fe20000724270 */
[-C--:B------:R-:W-:Y:S01]  /*3e30*/  FMUL R37, R37, R57.reuse ;  /* 0x0000003925257220 */ /* 0x080fe20000400000 */
[C---:B------:R-:W-:Y:S01]  /*3e40*/  ISETP.GT.AND P0, PT, R3.reuse, 0x10, PT ;  /* 0x000000100300780c */ /* 0x040fe20003f04270 */
[----:B------:R-:W-:Y:S01]  /*3e50*/  @P2 STG.E.U16 desc[UR36][R6.64+0x2], R27 ;  /* 0x0000021b06002986 */ /* 0x000fe2000c101524 */
[----:B------:R-:W-:Y:S01]  /*3e60*/  ISETP.GT.AND P2, PT, R3, 0x9, PT ;  /* 0x000000090300780c */ /* 0x000fe20003f44270 */
[-C--:B------:R-:W-:Y:S01]  /*3e70*/  FMUL R38, R38, R57.reuse ;  /* 0x0000003926267220 */ /* 0x080fe20000400000 */
[----:B------:R-:W-:Y:S01]  /*3e80*/  F2FP.F16.F32.PACK_AB R30, RZ, R30 ;  /* 0x0000001eff1e723e */ /* 0x000fe200000000ff */
[-C--:B------:R-:W-:Y:S01]  /*3e90*/  FMUL R39, R39, R57.reuse ;  /* 0x0000003927277220 */ /* 0x080fe20000400000 */
[C---:B------:R-:W-:Y:S01]  /*3ea0*/  ISETP.GT.AND P3, PT, R0.reuse, RZ, P2 ;  /* 0x000000ff0000720c */ /* 0x040fe20001764270 */
[----:B------:R-:W-:Y:S01]  /*3eb0*/  @P4 STG.E.U16 desc[UR36][R4.64+0x10], R28 ;  /* 0x0000101c04004986 */ /* 0x000fe2000c101524 */
[----:B------:R-:W-:Y:S01]  /*3ec0*/  ISETP.GT.AND P2, PT, R0, 0x8, P2 ;  /* 0x000000080000780c */ /* 0x000fe20001744270 */
[----:B------:R-:W-:Y:S01]  /*3ed0*/  FMUL R40, R40, R57 ;  /* 0x0000003928287220 */ /* 0x000fe20000400000 */
[----:B------:R-:W-:Y:S01]  /*3ee0*/  F2FP.F16.F32.PACK_AB R31, RZ, R31 ;  /* 0x0000001fff1f723e */ /* 0x000fe200000000ff */
[-C--:B------:R-:W-:Y:S01]  /*3ef0*/  FMUL R41, R41, R57.reuse ;  /* 0x0000003929297220 */ /* 0x080fe20000400000 */
[----:B------:R-:W-:Y:S01]  /*3f00*/  ISETP.GT.AND P4, PT, R0, RZ, P0 ;  /* 0x000000ff0000720c */ /* 0x000fe20000784270 */
[-C--:B------:R-:W-:Y:S01]  /*3f10*/  FMUL R42, R42, R57.reuse ;  /* 0x000000392a2a7220 */ /* 0x080fe20000400000 */
[----:B------:R-:W-:Y:S01]  /*3f20*/  F2FP.F16.F32.PACK_AB R32, RZ, R32 ;  /* 0x00000020ff20723e */ /* 0x000fe200000000ff */
[----:B------:R-:W-:Y:S01]  /*3f30*/  FMUL R43, R43, R57 ;  /* 0x000000392b2b7220 */ /* 0x000fe20000400000 */
[----:B------:R-:W-:Y:S01]  /*3f40*/  F2FP.F16.F32.PACK_AB R33, RZ, R33 ;  /* 0x00000021ff21723e */ /* 0x000fe200000000ff */
[-C--:B------:R-:W-:Y:S01]  /*3f50*/  FMUL R44, R44, R57.reuse ;  /* 0x000000392c2c7220 */ /* 0x080fe20000400000 */
[----:B------:R-:W-:Y:S01]  /*3f60*/  F2FP.F16.F32.PACK_AB R34, RZ, R34 ;  /* 0x00000022ff22723e */ /* 0x000fe200000000ff */
[----:B------:R-:W-:Y:S01]  /*3f70*/  @P3 STG.E.U16 desc[UR36][R4.64+0x12], R29 ;  /* 0x0000121d04003986 */ /* 0x000fe2000c101524 */
[----:B------:R-:W-:Y:S01]  /*3f80*/  ISETP.GT.AND P3, PT, R3, 0x11, PT ;  /* 0x000000110300780c */ /* 0x000fe20003f64270 */
[----:B------:R-:W-:Y:S01]  /*3f90*/  FMUL R45, R45, R57 ;  /* 0x000000392d2d7220 */ /* 0x000fe20000400000 */
[----:B------:R-:W-:Y:S01]  /*3fa0*/  F2FP.F16.F32.PACK_AB R35, RZ, R35 ;  /* 0x00000023ff23723e */ /* 0x000fe200000000ff */
[----:B------:R-:W-:Y:S01]  /*3fb0*/  @P1 STG.E.U16 desc[UR36][R6.64+0x10], R30 ;  /* 0x0000101e06001986 */ /* 0x000fe2000c101524 */
[----:B------:R-:W-:Y:S01]  /*3fc0*/  ISETP.GT.AND P1, PT, R0, 0x8, P0 ;  /* 0x000000080000780c */ /* 0x000fe20000724270 */
[-C--:B------:R-:W-:Y:S01]  /*3fd0*/  FMUL R46, R46, R57.reuse ;  /* 0x000000392e2e7220 */ /* 0x080fe20000400000 */
[----:B------:R-:W-:Y:S01]  /*3fe0*/  ISETP.GT.AND P0, PT, R3, 0x18, PT ;  /* 0x000000180300780c */ /* 0x000fe20003f04270 */
[----:B------:R-:W-:Y:S01]  /*3ff0*/  @P2 STG.E.U16 desc[UR36][R6.64+0x12], R31 ;  /* 0x0000121f06002986 */ /* 0x000fe2000c101524 */
[C---:B------:R-:W-:Y:S01]  /*4000*/  ISETP.GT.AND P2, PT, R0.reuse, RZ, P3 ;  /* 0x000000ff0000720c */ /* 0x040fe20001f44270 */
[-C--:B------:R-:W-:Y:S01]  /*4010*/  FMUL R47, R47, R57.reuse ;  /* 0x000000392f2f7220 */ /* 0x080fe20000400000 */
[C---:B------:R-:W-:Y:S01]  /*4020*/  ISETP.GT.AND P3, PT, R0.reuse, 0x8, P3 ;  /* 0x000000080000780c */ /* 0x040fe20001f64270 */
[----:B------:R-:W-:Y:S01]  /*4030*/  @P4 STG.E.U16 desc[UR36][R4.64+0x20], R32 ;  /* 0x0000202004004986 */ /* 0x000fe2000c101524 */
[----:B------:R-:W-:Y:S01]  /*4040*/  ISETP.GT.AND P4, PT, R0, RZ, P0 ;  /* 0x000000ff0000720c */ /* 0x000fe20000784270 */
[-C--:B------:R-:W-:Y:S01]  /*4050*/  FMUL R48, R48, R57.reuse ;  /* 0x0000003930307220 */ /* 0x080fe20000400000 */
[----:B------:R-:W-:Y:S01]  /*4060*/  F2FP.F16.F32.PACK_AB R36, RZ, R36 ;  /* 0x00000024ff24723e */ /* 0x000fe200000000ff */
[----:B------:R-:W-:Y:S01]  /*4070*/  FMUL R49, R49, R57 ;  /* 0x0000003931317220 */ /* 0x000fe20000400000 */
[----:B------:R-:W-:Y:S01]  /*4080*/  F2FP.F16.F32.PACK_AB R37, RZ, R37 ;  /* 0x00000025ff25723e */ /* 0x000fe200000000ff */
[-C--:B------:R-:W-:Y:S01]  /*4090*/  FMUL R50, R50, R57.reuse ;  /* 0x0000003932327220 */ /* 0x080fe20000400000 */
[----:B------:R-:W-:Y:S01]  /*40a0*/  F2FP.F16.F32.PACK_AB R38, RZ, R38 ;  /* 0x00000026ff26723e */ /* 0x000fe200000000ff */
[----:B------:R-:W-:Y:S01]  /*40b0*/  FMUL R51, R51, R57 ;  /* 0x0000003933337220 */ /* 0x000fe20000400000 */
[----:B------:R-:W-:Y:S01]  /*40c0*/  F2FP.F16.F32.PACK_AB R39, RZ, R39 ;  /* 0x00000027ff27723e */ /* 0x000fe200000000ff */
[----:B------:R-:W-:Y:S01]  /*40d0*/  @P2 STG.E.U16 desc[UR36][R4.64+0x22], R33 ;  /* 0x0000222104002986 */ /* 0x000fe2000c101524 */
[----:B------:R-:W-:Y:S01]  /*40e0*/  F2FP.F16.F32.PACK_AB R40, RZ, R40 ;  /* 0x00000028ff28723e */ /* 0x000fe200000000ff */
        /* <DEDUP_REMOVED lines=10> */
[----:B------:R-:W-:Y:S01]  /*4190*/  @P4 STG.E.U16 desc[UR36][R4.64+0x30], R36 ;  /* 0x0000302404004986 */ /* 0x000fe2000c101524 */
[C---:B------:R-:W-:Y:S01]  /*41a0*/  ISETP.GT.AND P2, PT, R0.reuse, RZ, P3 ;  /* 0x000000ff0000720c */ /* 0x040fe20001f44270 */
[----:B------:R-:W-:Y:S01]  /*41b0*/  FMUL R55, R55, R57 ;  /* 0x0000003937377220 */ /* 0x000fe20000400000 */
[----:B------:R-:W-:-:S02]  /*41c0*/  ISETP.GT.AND P4, PT, R0, 0x8, P3 ;  /* 0x000000080000780c */ /* 0x000fc40001f84270 */
[C---:B------:R-:W-:Y:S02]  /*41d0*/  ISETP.GT.AND P3, PT, R0.reuse, RZ, P0 ;  /* 0x000000ff0000720c */ /* 0x040fe40000764270 */
[----:B------:R-:W-:Y:S02]  /*41e0*/  ISETP.GT.AND P0, PT, R0, 0x8, P0 ;  /* 0x000000080000780c */ /* 0x000fe40000704270 */
[----:B------:R-:W-:Y:S02]  /*41f0*/  F2FP.F16.F32.PACK_AB R43, RZ, R43 ;  /* 0x0000002bff2b723e */ /* 0x000fe400000000ff */
[----:B------:R-:W-:Y:S02]  /*4200*/  F2FP.F16.F32.PACK_AB R44, RZ, R44 ;  /* 0x0000002cff2c723e */ /* 0x000fe400000000ff */
[----:B------:R-:W-:Y:S01]  /*4210*/  F2FP.F16.F32.PACK_AB R45, RZ, R45 ;  /* 0x0000002dff2d723e */ /* 0x000fe200000000ff */
[----:B------:R-:W-:Y:S01]  /*4220*/  @P2 STG.E.U16 desc[UR36][R4.64+0x32], R37 ;  /* 0x0000322504002986 */ /* 0x000fe2000c101524 */
[----:B------:R-:W-:-:S02]  /*4230*/  F2FP.F16.F32.PACK_AB R46, RZ, R46 ;  /* 0x0000002eff2e723e */ /* 0x000fc400000000ff */
[----:B------:R-:W-:Y:S01]  /*4240*/  F2FP.F16.F32.PACK_AB R47, RZ, R47 ;  /* 0x0000002fff2f723e */ /* 0x000fe200000000ff */
[----:B------:R-:W-:Y:S01]  /*4250*/  @P1 STG.E.U16 desc[UR36][R6.64+0x30], R38 ;  /* 0x0000302606001986 */ /* 0x000fe2000c101524 */
[C---:B------:R-:W-:Y:S02]  /*4260*/  ISETP.GT.AND P1, PT, R3.reuse, 0x28, PT ;  /* 0x000000280300780c */ /* 0x040fe40003f24270 */
[----:B------:R-:W-:Y:S01]  /*4270*/  F2FP.F16.F32.PACK_AB R48, RZ, R48 ;  /* 0x00000030ff30723e */ /* 0x000fe200000000ff */
[----:B------:R-:W-:Y:S01]  /*4280*/  @P4 STG.E.U16 desc[UR36][R6.64+0x32], R39 ;  /* 0x0000322706004986 */ /* 0x000fe2000c101524 */
[----:B------:R-:W-:Y:S02]  /*4290*/  ISETP.GT.AND P4, PT, R3, 0x21, PT ;  /* 0x000000210300780c */ /* 0x000fe40003f84270 */
[----:B------:R-:W-:Y:S01]  /*42a0*/  F2FP.F16.F32.PACK_AB R49, RZ, R49 ;  /* 0x00000031ff31723e */ /* 0x000fe200000000ff */
[----:B------:R-:W-:Y:S01]  /*42b0*/  @P3 STG.E.U16 desc[UR36][R4.64+0x40], R40 ;  /* 0x0000402804003986 */ /* 0x000fe2000c101524 */
[----:B------:R-:W-:-:S02]  /*42c0*/  ISETP.GT.AND P2, PT, R0, RZ, P4 ;  /* 0x000000ff0000720c */ /* 0x000fc40002744270 */
[C---:B------:R-:W-:Y:S02]  /*42d0*/  ISETP.GT.AND P4, PT, R0.reuse, 0x8, P4 ;  /* 0x000000080000780c */ /* 0x040fe40002784270 */
        /* <DEDUP_REMOVED lines=12> */
[C---:B------:R-:W-:Y:S02]  /*43a0*/  ISETP.GT.AND P2, PT, R0.reuse, RZ, P0 ;  /* 0x000000ff0000720c */ /* 0x040fe40000744270 */
[----:B------:R-:W-:Y:S01]  /*43b0*/  ISETP.GT.AND P0, PT, R0, 0x8, P0 ;  /* 0x000000080000780c */ /* 0x000fe20000704270 */
[----:B------:R-:W-:Y:S01]  /*43c0*/  @P3 STG.E.U16 desc[UR36][R4.64+0x50], R44 ;  /* 0x0000502c04003986 */ /* 0x000fe2000c101524 */
[----:B------:R-:W-:-:S04]  /*43d0*/  ISETP.GT.AND P3, PT, R3, 0x30, PT ;  /* 0x000000300300780c */ /* 0x000fc80003f64270 */
[C---:B------:R-:W-:Y:S02]  /*43e0*/  ISETP.GT.AND P4, PT, R0.reuse, RZ, P3 ;  /* 0x000000ff0000720c */ /* 0x040fe40001f84270 */
[----:B------:R-:W-:-:S03]  /*43f0*/  ISETP.GT.AND P3, PT, R0, 0x8, P3 ;  /* 0x000000080000780c */ /* 0x000fc60001f64270 */
[----:B------:R-:W-:Y:S01]  /*4400*/  @P2 STG.E.U16 desc[UR36][R4.64+0x52], R45 ;  /* 0x0000522d04002986 */ /* 0x000fe2000c101524 */
[----:B------:R-:W-:-:S03]  /*4410*/  ISETP.GT.AND P2, PT, R3, 0x39, PT ;  /* 0x000000390300780c */ /* 0x000fc60003f44270 */
[----:B------:R-:W-:Y:S01]  /*4420*/  @P1 STG.E.U16 desc[UR36][R6.64+0x50], R46 ;  /* 0x0000502e06001986 */ /* 0x000fe2000c101524 */
[----:B------:R-:W-:-:S03]  /*4430*/  ISETP.GT.AND P1, PT, R3, 0x38, PT ;  /* 0x000000380300780c */ /* 0x000fc60003f24270 */
[----:B------:R-:W-:Y:S01]  /*4440*/  @P0 STG.E.U16 desc[UR36][R6.64+0x52], R47 ;  /* 0x0000522f06000986 */ /* 0x000fe2000c101524 */
[----:B------:R-:W-:-:S03]  /*4450*/  ISETP.GT.AND P0, PT, R3, 0x31, PT ;  /* 0x000000310300780c */ /* 0x000fc60003f04270 */
[----:B------:R-:W-:Y:S01]  /*4460*/  @P4 STG.E.U16 desc[UR36][R4.64+0x60], R48 ;  /* 0x0000603004004986 */ /* 0x000fe2000c101524 */
[C---:B------:R-:W-:Y:S02]  /*4470*/  ISETP.GT.AND P4, PT, R0.reuse, RZ, P0 ;  /* 0x000000ff0000720c */ /* 0x040fe40000784270 */
[----:B------:R-:W-:-:S11]  /*4480*/  ISETP.GT.AND P0, PT, R0, 0x8, P0 ;  /* 0x000000080000780c */ /* 0x000fd60000704270 */
[----:B------:R-:W-:Y:S02]  /*4490*/  @P4 IMAD.MOV.U32 R2, RZ, RZ, R4 ;  /* 0x000000ffff024224 */ /* 0x000fe400078e0004 */
[----:B------:R-:W-:-:S05]  /*44a0*/  @P4 IMAD.MOV.U32 R3, RZ, RZ, R5 ;  /* 0x000000ffff034224 */ /* 0x000fca00078e0005 */
[----:B------:R1:W-:Y:S01]  /*44b0*/  @P4 STG.E.U16 desc[UR36][R2.64+0x62], R49 ;  /* 0x0000623102004986 */ /* 0x0003e2000c101524 */
[C---:B------:R-:W-:Y:S02]  /*44c0*/  ISETP.GT.AND P4, PT, R0.reuse, RZ, P2 ;  /* 0x000000ff0000720c */ /* 0x040fe40001784270 */
[----:B------:R-:W-:Y:S01]  /*44d0*/  ISETP.GT.AND P2, PT, R0, 0x8, P2 ;  /* 0x000000080000780c */ /* 0x000fe20001744270 */
[----:B-1----:R-:W-:Y:S02]  /*44e0*/  @P3 IMAD.MOV.U32 R2, RZ, RZ, R6 ;  /* 0x000000ffff023224 */ /* 0x002fe400078e0006 */
[----:B------:R-:W-:-:S05]  /*44f0*/  @P3 IMAD.MOV.U32 R3, RZ, RZ, R7 ;  /* 0x000000ffff033224 */ /* 0x000fca00078e0007 */
[----:B------:R1:W-:Y:S01]  /*4500*/  @P3 STG.E.U16 desc[UR36][R2.64+0x60], R50 ;  /* 0x0000603202003986 */ /* 0x0003e2000c101524 */
[C---:B------:R-:W-:Y:S02]  /*4510*/  ISETP.GT.AND P3, PT, R0.reuse, RZ, P1 ;  /* 0x000000ff0000720c */ /* 0x040fe40000f64270 */
[----:B------:R-:W-:Y:S01]  /*4520*/  ISETP.GT.AND P1, PT, R0, 0x8, P1 ;  /* 0x000000080000780c */ /* 0x000fe20000f24270 */
[----:B-1----:R-:W-:Y:S02]  /*4530*/  @P0 IMAD.MOV.U32 R2, RZ, RZ, R6 ;  /* 0x000000ffff020224 */ /* 0x002fe400078e0006 */
[----:B------:R-:W-:-:S05]  /*4540*/  @P0 IMAD.MOV.U32 R3, RZ, RZ, R7 ;  /* 0x000000ffff030224 */ /* 0x000fca00078e0007 */
[----:B------:R1:W-:Y:S03]  /*4550*/  @P0 STG.E.U16 desc[UR36][R2.64+0x62], R51 ;  /* 0x0000623302000986 */ /* 0x0003e6000c101524 */
[----:B-1----:R-:W-:Y:S02]  /*4560*/  @P3 IMAD.MOV.U32 R2, RZ, RZ, R4 ;  /* 0x000000ffff023224 */ /* 0x002fe400078e0004 */
[----:B------:R-:W-:-:S05]  /*4570*/  @P3 IMAD.MOV.U32 R3, RZ, RZ, R5 ;  /* 0x000000ffff033224 */ /* 0x000fca00078e0005 */
[----:B------:R1:W-:Y:S04]  /*4580*/  @P3 STG.E.U16 desc[UR36][R2.64+0x70], R52 ;  /* 0x0000703402003986 */ /* 0x0003e8000c101524 */
[----:B------:R2:W-:Y:S01]  /*4590*/  @P4 STG.E.U16 desc[UR36][R4.64+0x72], R53 ;  /* 0x0000723504004986 */ /* 0x0005e2000c101524 */
[----:B-1----:R-:W-:Y:S02]  /*45a0*/  @P1 IMAD.MOV.U32 R2, RZ, RZ, R6 ;  /* 0x000000ffff021224 */ /* 0x002fe400078e0006 */
[----:B------:R-:W-:-:S05]  /*45b0*/  @P1 IMAD.MOV.U32 R3, RZ, RZ, R7 ;  /* 0x000000ffff031224 */ /* 0x000fca00078e0007 */
[----:B------:R2:W-:Y:S04]  /*45c0*/  @P1 STG.E.U16 desc[UR36][R2.64+0x70], R54 ;  /* 0x0000703602001986 */ /* 0x0005e8000c101524 */
[----:B------:R2:W-:Y:S02]  /*45d0*/  @P2 STG.E.U16 desc[UR36][R6.64+0x72], R55 ;  /* 0x0000723706002986 */ /* 0x0005e4000c101524 */
.L_x_99:
[----:B------:R-:W-:Y:S05]  /*45e0*/  BSYNC B0 ;  /* 0x0000000000007941 */ /* 0x000fea0003800000 */
.L_x_37:
[----:B0-2---:R-:W2:Y:S01]  /*45f0*/  LDL.64 R2, [R1] ;  /* 0x0000000001027983 */ /* 0x005ea20000100a00 */
[----:B------:R-:W-:Y:S01]  /*4600*/  ULDC.64 UR4, c[0x0][0x650] ;  /* 0x0001940000047ab9 */ /* 0x000fe20000000a00 */
[----:B------:R0:W-:Y:S01]  /*4610*/  SYNCS.ARRIVE.TRANS64.A1T0 RZ, [R65+UR47], RZ ;  /* 0x000000ff41ff79a7 */ /* 0x0001e2000810002f */
[----:B------:R-:W-:Y:S01]  /*4620*/  PRMT R0, RZ, 0x7610, R0 ;  /* 0x00007610ff007816 */ /* 0x000fe20000000000 */
[----:B-----5:R-:W-:Y:S02]  /*4630*/  IMAD.MOV.U32 R19, RZ, RZ, -0x1 ;  /* 0xffffffffff137424 */ /* 0x020fe400078e00ff */
[----:B------:R-:W-:Y:S01]  /*4640*/  IMAD.MOV.U32 R22, RZ, RZ, -0x1 ;  /* 0xffffffffff167424 */ /* 0x000fe200078e00ff */
[----:B--2---:R-:W-:-:S04]  /*4650*/  LEA R18, P0, R2, R18, 0x1 ;  /* 0x0000001202127211 */ /* 0x004fc800078008ff */
[----:B------:R-:W-:Y:S01]  /*4660*/  LEA.HI.X R17, R2, R17, R23, 0x1, P0 ;  /* 0x0000001102117211 */ /* 0x000fe200000f0c17 */
[----:B------:R-:W-:Y:S01]  /*4670*/  IMAD.MOV.U32 R2, RZ, RZ, -0x1 ;  /* 0xffffffffff027424 */ /* 0x000fe200078e00ff */
[----:B------:R-:W-:-:S04]  /*4680*/  ISETP.GE.U32.AND P0, PT, R18, UR4, PT ;  /* 0x0000000412007c0c */ /* 0x000fc8000bf06070 */
[----:B------:R-:W-:-:S13]  /*4690*/  ISETP.GE.U32.AND.EX P0, PT, R17, UR5, PT, P0 ;  /* 0x0000000511007c0c */ /* 0x000fda000bf06100 */
[----:B0-----:R-:W-:Y:S05]  /*46a0*/  @P0 BRA `(.L_x_100) ;  /* 0x0000000400700947 */ /* 0x001fea0003800000 */
[----:B------:R-:W0:Y:S01]  /*46b0*/  S2R R10, SR_CTAID.X ;  /* 0x00000000000a7919 */ /* 0x000e220000002500 */
[----:B-1-34-:R-:W1:Y:S01]  /*46c0*/  LDC.64 R8, c[0x0][0x628] ;  /* 0x00018a00ff087b82 */ /* 0x01ae620000000a00 */
[----:B------:R-:W-:Y:S01]  /*46d0*/  ULDC UR4, c[0x0][0x150] ;  /* 0x0000540000047ab9 */ /* 0x000fe20000000800 */
[----:B------:R-:W-:Y:S01]  /*46e0*/  IMAD.MOV.U32 R6, RZ, RZ, R18 ;  /* 0x000000ffff067224 */ /* 0x000fe200078e0012 */
[----:B------:R-:W2:Y:S01]  /*46f0*/  S2R R20, SR_CTAID.Y ;  /* 0x0000000000147919 */ /* 0x000ea20000002600 */
[----:B------:R-:W-:-:S04]  /*4700*/  IMAD.MOV.U32 R7, RZ, RZ, R17 ;  /* 0x000000ffff077224 */ /* 0x000fc800078e0011 */
[----:B------:R-:W3:Y:S08]  /*4710*/  LDC R15, c[0x0][0x144] ;  /* 0x00005100ff0f7b82 */ /* 0x000ef00000000800 */
[----:B------:R-:W4:Y:S08]  /*4720*/  LDC R0, c[0x0][0x630] ;  /* 0x00018c00ff007b82 */ /* 0x000f300000000800 */
[----:B------:R-:W2:Y:S01]  /*4730*/  LDC.64 R12, c[0x0][0x620] ;  /* 0x00018800ff0c7b82 */ /* 0x000ea20000000a00 */
[----:B-1----:R-:W-:-:S04]  /*4740*/  ISETP.NE.U32.AND P0, PT, R8, RZ, PT ;  /* 0x000000ff0800720c */ /* 0x002fc80003f05070 */
[----:B------:R-:W-:Y:S02]  /*4750*/  ISETP.NE.AND.EX P0, PT, R9, RZ, PT, P0 ;  /* 0x000000ff0900720c */ /* 0x000fe40003f05300 */
[----:B0-----:R-:W-:-:S05]  /*4760*/  I2FP.F32.U32 R2, R10 ;  /* 0x0000000a00027245 */ /* 0x001fca0000201000 */
[----:B------:R-:W-:-:S04]  /*4770*/  FMUL R2, R2, UR4 ;  /* 0x0000000402027c20 */ /* 0x000fc80008400000 */
[----:B------:R0:W1:Y:S02]  /*4780*/  F2I.U32.TRUNC.NTZ R14, R2 ;  /* 0x00000002000e7305 */ /* 0x000064000020f000 */
[----:B---34-:R-:W-:Y:S05]  /*4790*/  @!P0 BRA `(.L_x_101) ;  /* 0x0000000000288947 */ /* 0x018fea0003800000 */
[----:B------:R-:W3:Y:S02]  /*47a0*/  LDC R3, c[0x0][0x634] ;  /* 0x00018d00ff037b82 */ /* 0x000ee40000000800 */
[----:B---3--:R-:W-:-:S05]  /*47b0*/  IADD3 R7, P0, R18, R3, RZ ;  /* 0x0000000312077210 */ /* 0x008fca0007f1e0ff */
[----:B------:R-:W-:-:S04]  /*47c0*/  IMAD.X R11, RZ, RZ, R17, P0 ;  /* 0x000000ffff0b7224 */ /* 0x000fc800000e0611 */
[----:B0-----:R-:W-:-:S04]  /*47d0*/  IMAD.WIDE.U32 R2, R11, R8, RZ ;  /* 0x000000080b027225 */ /* 0x001fc800078e00ff */
[----:B------:R-:W-:-:S04]  /*47e0*/  IMAD.WIDE.U32 R4, P0, R7, R9, R2 ;  /* 0x0000000907047225 */ /* 0x000fc80007800002 */
[----:B------:R-:W-:-:S04]  /*47f0*/  IMAD.WIDE.U32 R2, R7, R8, RZ ;  /* 0x0000000807027225 */ /* 0x000fc800078e00ff */
[----:B------:R-:W-:Y:S01]  /*4800*/  IMAD.X R7, RZ, RZ, RZ, P0 ;  /* 0x000000ffff077224 */ /* 0x000fe200000e06ff */
[----:B------:R-:W-:Y:S01]  /*4810*/  IADD3 RZ, P0, R3, R4, RZ ;  /* 0x0000000403ff7210 */ /* 0x000fe20007f1e0ff */
[----:B------:R-:W-:-:S04]  /*4820*/  IMAD.MOV.U32 R6, RZ, RZ, R5 ;  /* 0x000000ffff067224 */ /* 0x000fc800078e0005 */
[----:B------:R-:W-:-:S08]  /*4830*/  IMAD.WIDE.U32.X R6, R11, R9, R6, P0 ;  /* 0x000000090b067225 */ /* 0x000fd000000e0406 */
.L_x_101:
[----:B------:R-:W3:Y:S01]  /*4840*/  LDC.64 R26, c[0x0][0x640] ;  /* 0x00019000ff1a7b82 */ /* 0x000ee20000000a00 */
[-C--:B------:R-:W-:Y:S01]  /*4850*/  SHF.R.U64 R11, R6, R0.reuse, R7 ;  /* 0x00000000060b7219 */ /* 0x080fe20000001207 */
[----:B------:R-:W-:Y:S01]  /*4860*/  IMAD.MOV.U32 R19, RZ, RZ, R17 ;  /* 0x000000ffff137224 */ /* 0x000fe200078e0011 */
[----:B------:R-:W-:Y:S01]  /*4870*/  SHF.R.U32.HI R0, RZ, R0, R7 ;  /* 0x00000000ff007219 */ /* 0x000fe20000011607 */
[----:B-1----:R-:W-:Y:S01]  /*4880*/  IMAD.MOV R14, RZ, RZ, -R14 ;  /* 0x000000ffff0e7224 */ /* 0x002fe200078e0a0e */
[----:B------:R-:W-:Y:S01]  /*4890*/  IADD3 R5, P0, RZ, -R11, RZ ;  /* 0x8000000bff057210 */ /* 0x000fe20007f1e0ff */
[----:B------:R-:W-:Y:S01]  /*48a0*/  ULDC UR4, c[0x0][0x154] ;  /* 0x0000550000047ab9 */ /* 0x000fe20000000800 */
[----:B------:R-:W-:Y:S01]  /*48b0*/  IMAD.MOV.U32 R7, RZ, RZ, 0x1 ;  /* 0x00000001ff077424 */ /* 0x000fe200078e00ff */
[----:B------:R-:W1:Y:S01]  /*48c0*/  LDC R4, c[0x0][0x618] ;  /* 0x00018600ff047b82 */ /* 0x000e620000000800 */
[----:B------:R-:W-:Y:S02]  /*48d0*/  IMAD R22, R15, R14, R10 ;  /* 0x0000000e0f167224 */ /* 0x000fe400078e020a */
[----:B------:R-:W-:-:S04]  /*48e0*/  IMAD.X R3, RZ, RZ, ~R0, P0 ;  /* 0x000000ffff037224 */ /* 0x000fc800000e0e00 */
[-C--:B--2---:R-:W-:Y:S01]  /*48f0*/  IMAD R0, R3, R12.reuse, RZ ;  /* 0x0000000c03007224 */ /* 0x084fe200078e02ff */
[----:B------:R-:W2:Y:S01]  /*4900*/  LDC R6, c[0x0][0x608] ;  /* 0x00018200ff067b82 */ /* 0x000ea20000000800 */
[----:B0-----:R-:W-:-:S04]  /*4910*/  IMAD.WIDE.U32 R2, R5, R12, R18 ;  /* 0x0000000c05027225 */ /* 0x001fc800078e0012 */
[----:B------:R-:W-:Y:S01]  /*4920*/  IMAD R5, R5, R13, R0 ;  /* 0x0000000d05057224 */ /* 0x000fe200078e0200 */
[----:B------:R-:W-:Y:S02]  /*4930*/  I2FP.F32.U32 R0, R20 ;  /* 0x0000001400007245 */ /* 0x000fe40000201000 */
[----:B------:R-:W0:Y:S01]  /*4940*/  LDC R24, c[0x0][0x658] ;  /* 0x00019600ff187b82 */ /* 0x000e220000000800 */
[----:B------:R-:W-:Y:S01]  /*4950*/  IMAD.IADD R3, R3, 0x1, R5 ;  /* 0x0000000103037824 */ /* 0x000fe200078e0205 */
[----:B---3--:R-:W-:Y:S01]  /*4960*/  ISETP.NE.U32.AND P0, PT, R26, RZ, PT ;  /* 0x000000ff1a00720c */ /* 0x008fe20003f05070 */
[----:B------:R-:W-:Y:S01]  /*4970*/  FMUL R0, R0, UR4 ;  /* 0x0000000400007c20 */ /* 0x000fe20008400000 */
[----:B------:R-:W-:Y:S02]  /*4980*/  IMAD.MOV.U32 R5, RZ, RZ, -0x1 ;  /* 0xffffffffff057424 */ /* 0x000fe400078e00ff */
[----:B------:R-:W-:Y:S01]  /*4990*/  ISETP.NE.AND.EX P0, PT, R27, RZ, PT, P0 ;  /* 0x000000ff1b00720c */ /* 0x000fe20003f05300 */
[----:B------:R3:W4:Y:S01]  /*49a0*/  F2I.U32.TRUNC.NTZ R12, R0 ;  /* 0x00000000000c7305 */ /* 0x000722000020f000 */
[----:B------:R-:W3:Y:S01]  /*49b0*/  LDC R15, c[0x0][0x148] ;  /* 0x00005200ff0f7b82 */ /* 0x000ee20000000800 */
[----:B-1----:R-:W-:-:S02]  /*49c0*/  SHF.R.U64 R10, R2, R4, R3 ;  /* 0x00000004020a7219 */ /* 0x002fc40000001203 */
[----:B------:R-:W-:-:S05]  /*49d0*/  SHF.R.U32.HI R3, RZ, R4, R3 ;  /* 0x00000004ff037219 */ /* 0x000fca0000011603 */
[----:B------:R-:W1:Y:S01]  /*49e0*/  LDC R14, c[0x0][0x600] ;  /* 0x00018000ff0e7b82 */ /* 0x000e620000000800 */
[-CC-:B--2---:R-:W-:Y:S02]  /*49f0*/  SHF.R.U64 R8, R10, R6.reuse, R3.reuse ;  /* 0x000000060a087219 */ /* 0x184fe40000001203 */
[----:B------:R-:W-:-:S05]  /*4a00*/  SHF.R.U32.HI R3, RZ, R6, R3 ;  /* 0x00000006ff037219 */ /* 0x000fca0000011603 */
[----:B------:R-:W2:Y:S01]  /*4a10*/  LDC R21, c[0x0][0x648] ;  /* 0x00019200ff157b82 */ /* 0x000ea20000000800 */
[-CC-:B0-----:R-:W-:Y:S02]  /*4a20*/  SHF.R.U64 R13, R8, R24.reuse, R3.reuse ;  /* 0x00000018080d7219 */ /* 0x181fe40000001203 */
[-C--:B------:R-:W-:Y:S02]  /*4a30*/  SHF.L.U32 R5, R5, R24.reuse, RZ ;  /* 0x0000001805057219 */ /* 0x080fe400000006ff */
[-C--:B------:R-:W-:Y:S01]  /*4a40*/  SHF.R.U32.HI R3, RZ, R24.reuse, R3 ;  /* 0x00000018ff037219 */ /* 0x080fe20000011603 */
[----:B------:R-:W-:Y:S01]  /*4a50*/  IMAD.MOV.U32 R2, RZ, RZ, R13 ;  /* 0x000000ffff027224 */ /* 0x000fe200078e000d */
[----:B------:R-:W-:Y:S01]  /*4a60*/  SHF.L.U32 R24, R7, R24, RZ ;  /* 0x0000001807187219 */ /* 0x000fe200000006ff */
[----:B------:R-:W0:Y:S01]  /*4a70*/  LDC R25, c[0x0][0x638] ;  /* 0x00018e00ff197b82 */ /* 0x000e220000000800 */
[----:B------:R-:W-:-:S07]  /*4a80*/  LOP3.LUT R19, RZ, R5, RZ, 0x33, !PT ;  /* 0x00000005ff137212 */ /* 0x000fce00078e33ff */
[----:B------:R-:W0:Y:S01]  /*4a90*/  LDC R28, c[0x0][0x610] ;  /* 0x00018400ff1c7b82 */ /* 0x000e220000000800 */
[----:B----4-:R-:W-:Y:S05]  /*4aa0*/  @!P0 BRA `(.L_x_102) ;  /* 0x0000000000288947 */ /* 0x010fea0003800000 */
[----:B---3--:R-:W3:Y:S02]  /*4ab0*/  LDC R0, c[0x0][0x64c] ;  /* 0x00019300ff007b82 */ /* 0x008ee40000000800 */
        /* <DEDUP_REMOVED lines=9> */
.L_x_102:
[----:B------:R-:W4:Y:S01]  /*4b50*/  LDC R4, c[0x0][0x65c] ;  /* 0x00019700ff047b82 */ /* 0x000f220000000800 */
[----:B--23--:R-:W-:Y:S01]  /*4b60*/  SHF.R.U64 R0, R2, R21, R3 ;  /* 0x0000001502007219 */ /* 0x00cfe20000001203 */
[----:B-1----:R-:W-:Y:S01]  /*4b70*/  VIADD R3, R14, 0xffffffff ;  /* 0xffffffff0e037836 */ /* 0x002fe20000000000 */
[----:B------:R-:W-:Y:S01]  /*4b80*/  LOP3.LUT R19, R8, R19, RZ, 0xc0, !PT ;  /* 0x0000001308137212 */ /* 0x000fe200078ec0ff */
[----:B------:R-:W-:Y:S02]  /*4b90*/  IMAD.MOV R12, RZ, RZ, -R12 ;  /* 0x000000ffff0c7224 */ /* 0x000fe400078e0a0c */
[----:B------:R-:W-:Y:S01]  /*4ba0*/  IMAD.MOV R2, RZ, RZ, -R0 ;  /* 0x000000ffff027224 */ /* 0x000fe200078e0a00 */
[----:B------:R-:W-:Y:S01]  /*4bb0*/  LOP3.LUT R3, R10, R3, RZ, 0xc0, !PT ;  /* 0x000000030a037212 */ /* 0x000fe200078ec0ff */
[----:B------:R-:W-:Y:S02]  /*4bc0*/  IMAD R19, R24, R0, R19 ;  /* 0x0000000018137224 */ /* 0x000fe400078e0213 */
[----:B0-----:R-:W-:-:S04]  /*4bd0*/  IMAD R0, R2, R25, R13 ;  /* 0x0000001902007224 */ /* 0x001fc800078e020d */
[----:B------:R-:W-:Y:S01]  /*4be0*/  IMAD R2, R0, R14, R3 ;  /* 0x0000000e00027224 */ /* 0x000fe200078e0203 */
[----:B----4-:R-:W-:Y:S01]  /*4bf0*/  ISETP.NE.AND P0, PT, R4, 0x1, PT ;  /* 0x000000010400780c */ /* 0x010fe20003f05270 */
[----:B------:R-:W-:-:S05]  /*4c00*/  IMAD.MOV.U32 R4, RZ, RZ, 0x1 ;  /* 0x00000001ff047424 */ /* 0x000fca00078e00ff */
[----:B------:R-:W-:-:S07]  /*4c10*/  PRMT R0, R4, 0x7610, R0 ;  /* 0x0000761004007816 */ /* 0x000fce0000000000 */
[----:B------:R-:W-:-:S04]  /*4c20*/  @P0 IMAD R22, R15, R12, R20 ;  /* 0x0000000c0f160224 */ /* 0x000fc800078e0214 */
[----:B------:R-:W-:-:S05]  /*4c30*/  IMAD R19, R19, R28, R22 ;  /* 0x0000001c13137224 */ /* 0x000fca00078e0216 */
[----:B------:R-:W-:Y:S02]  /*4c40*/  SEL R22, R2, R19, !P0 ;  /* 0x0000001302167207 */ /* 0x000fe40004000000 */
[----:B------:R-:W-:Y:S01]  /*4c50*/  SEL R19, R19, R2, !P0 ;  /* 0x0000000213137207 */ /* 0x000fe20004000000 */
[----:B------:R-:W-:-:S07]  /*4c60*/  IMAD.MOV.U32 R2, RZ, RZ, R11 ;  /* 0x000000ffff027224 */ /* 0x000fce00078e000b */
.L_x_100:
[----:B------:R-:W-:Y:S02]  /*4c70*/  LOP3.LUT P0, RZ, R0, 0xff, RZ, 0xc0, !PT ;  /* 0x000000ff00ff7812 */ /* 0x000fe4000780c0ff */
[----:B------:R-:W-:-:S11]  /*4c80*/  LOP3.LUT R73, R73, 0x1, RZ, 0x3c, !PT ;  /* 0x0000000149497812 */ /* 0x000fd600078e3cff */
[----:B------:R-:W-:Y:S05]  /*4c90*/  @P0 BRA `(.L_x_103) ;  /* 0xffffffcc004c0947 */ /* 0x000fea000383ffff */
[----:B------:R-:W-:Y:S05]  /*4ca0*/  EXIT ;  /* 0x000000000000794d */ /* 0x000fea0003800000 */
.L_x_18:
[----:B------:R-:W-:-:S08]  /*4cb0*/  ISETP.NE.AND P0, PT, R5, RZ, PT ;  /* 0x000000ff0500720c */ /* 0x000fd00003f05270 */
[----:B0-2---:R-:W0:-:S00]  /*4cc0*/  USETMAXREG.DEALLOC.CTAPOOL 0x28 ;  /* 0x00000028000079c8 */ /* 0x005e0000080e0500 */
[----:B------:R-:W-:Y:S05]  /*4cd0*/  @P0 EXIT ;  /* 0x000000000000094d */ /* 0x000fea0003800000 */
[----:B0-----:R-:W-:Y:S01]  /*4ce0*/  LOP3.LUT P0, RZ, R8, 0xff, RZ, 0xc0, !PT ;  /* 0x000000ff08ff7812 */ /* 0x001fe2000780c0ff */
[----:B------:R-:W-:Y:S02]  /*4cf0*/  IMAD.MOV.U32 R0, RZ, RZ, 0x1 ;  /* 0x00000001ff007424 */ /* 0x000fe400078e00ff */
[----:B------:R-:W-:-:S10]  /*4d00*/  IMAD.MOV.U32 R6, RZ, RZ, RZ ;  /* 0x000000ffff067224 */ /* 0x000fd400078e00ff */
[----:B------:R-:W-:Y:S05]  /*4d10*/  @!P0 BRA `(.L_x_104) ;  /* 0x0000000c00388947 */ /* 0x000fea0003800000 */
[----:B------:R-:W0:Y:S01]  /*4d20*/  S2UR UR8, SR_CgaCtaId ;  /* 0x00000000000879c3 */ /* 0x000e220000008800 */
[----:B------:R-:W-:Y:S01]  /*4d30*/  LOP3.LUT P0, RZ, R4, 0x1f, RZ, 0xc0, !PT ;  /* 0x0000001f04ff7812 */ /* 0x000fe2000780c0ff */
[----:B------:R-:W-:Y:S01]  /*4d40*/  ULDC UR5, c[0x0][0x658] ;  /* 0x0001960000057ab9 */ /* 0x000fe20000000800 */
[----:B------:R-:W-:Y:S01]  /*4d50*/  UMOV UR6, 0xffffffff ;  /* 0xffffffff00067882 */ /* 0x000fe20000000000 */
[----:B------:R-:W-:Y:S01]  /*4d60*/  BSSY B0, `(.L_x_104) ;  /* 0x00000c9000007945 */ /* 0x000fe20003800000 */
[----:B------:R-:W-:Y:S01]  /*4d70*/  USHF.L.U32 UR6, UR6, UR5, URZ ;  /* 0x0000000506067299 */ /* 0x000fe2000800063f */
[C---:B------:R-:W-:Y:S01]  /*4d80*/  ISETP.NE.AND P2, PT, R3.reuse, RZ, PT ;  /* 0x000000ff0300720c */ /* 0x040fe20003f45270 */
[----:B------:R-:W-:Y:S01]  /*4d90*/  IMAD.MOV.U32 R9, RZ, RZ, 0x1 ;  /* 0x00000001ff097424 */ /* 0x000fe200078e00ff */
[----:B------:R-:W-:Y:S01]  /*4da0*/  ISETP.NE.OR P0, PT, R3, RZ, !P0 ;  /* 0x000000ff0300720c */ /* 0x000fe20004705670 */
[----:B------:R-:W-:Y:S01]  /*4db0*/  IMAD.MOV.U32 R0, RZ, RZ, 0x1 ;  /* 0x00000001ff007424 */ /* 0x000fe200078e00ff */
[----:B------:R-:W-:Y:S01]  /*4dc0*/  LOP3.LUT R7, R16, 0x2, RZ, 0xfc, !PT ;  /* 0x0000000210077812 */ /* 0x000fe200078efcff */
[----:B------:R-:W-:Y:S01]  /*4dd0*/  IMAD.MOV.U32 R6, RZ, RZ, RZ ;  /* 0x000000ffff067224 */ /* 0x000fe200078e00ff */
[----:B------:R-:W-:Y:S01]  /*4de0*/  ULDC UR4, c[0x0][0x600] ;  /* 0x0001800000047ab9 */ /* 0x000fe20000000800 */
[----:B------:R-:W-:Y:S01]  /*4df0*/  UMOV UR7, 0x1 ;  /* 0x0000000100077882 */ /* 0x000fe20000000000 */
[----:B------:R-:W-:-:S02]  /*4e00*/  UIADD3 UR22, UR40, 0x1, URZ ;  /* 0x0000000128167890 */ /* 0x000fc4000fffe03f */
[----:B------:R-:W-:Y:S02]  /*4e10*/  UIADD3 UR15, UR4, -0x1, URZ ;  /* 0xffffffff040f7890 */ /* 0x000fe4000fffe03f */
[----:B------:R-:W-:Y:S02]  /*4e20*/  USHF.L.U32 UR17, UR7, UR5, URZ ;  /* 0x0000000507117299 */ /* 0x000fe4000800063f */
[----:B------:R-:W-:Y:S01]  /*4e30*/  ULOP3.LUT UR16, URZ, UR6, URZ, 0x33, !UPT ;  /* 0x000000063f107292 */ /* 0x000fe2000f8e333f */
[----:B------:R-:W-:Y:S01]  /*4e40*/  ULDC.64 UR20, c[0x0][0x198] ;  /* 0x0000660000147ab9 */ /* 0x000fe20000000a00 */
[----:B0-----:R-:W-:-:S10]  /*4e50*/  IMAD.U32 R8, RZ, RZ, UR8 ;  /* 0x00000008ff087e24 */ /* 0x001fd4000f8e00ff */
.L_x_116:
[----:B------:R-:W-:-:S03]  /*4e60*/  UMOV UR4, 0xffffffff ;  /* 0xffffffff00047882 */ /* 0x000fc60000000000 */
[----:B------:R-:W-:Y:S05]  /*4e70*/  BRA.DIV UR4, `(.L_x_105) ;  /* 0x0000001e04547947 */ /* 0x000fea000b800000 */
[----:B------:R-:W-:-:S13]  /*4e80*/  ELECT P6, URZ, PT ;  /* 0x00000000003f782f */ /* 0x000fda00038c0000 */
.L_x_153:
[----:B------:R-:W0:Y:S01]  /*4e90*/  LDC R3, c[0x0][0x28c] ;  /* 0x0000a300ff037b82 */ /* 0x000e220000000800 */
[----:B------:R-:W-:Y:S01]  /*4ea0*/  BSSY B1, `(.L_x_106) ;  /* 0x000003c000017945 */ /* 0x000fe20003800000 */
[----:B0-----:R-:W-:-:S13]  /*4eb0*/  ISETP.LT.OR P6, PT, R3, 0x1, !P6 ;  /* 0x000000010300780c */ /* 0x001fda00077c1670 */
[----:B------:R-:W-:Y:S05]  /*4ec0*/  @P6 BRA `(.L_x_107) ;  /* 0x0000000000e46947 */ /* 0x000fea0003800000 */
[----:B------:R-:W-:Y:S02]  /*4ed0*/  IMAD R8, R19, 0x8, R8 ;  /* 0x0000000813087824 */ /* 0x000fe400078e0208 */
[----:B------:R-:W-:Y:S02]  /*4ee0*/  IMAD.SHL.U32 R22, R22, 0x40, RZ ;  /* 0x0000004016167824 */ /* 0x000fe400078e00ff */
[----:B------:R-:W-:Y:S02]  /*4ef0*/  IMAD.MOV.U32 R14, RZ, RZ, RZ ;  /* 0x000000ffff0e7224 */ /* 0x000fe400078e00ff */
[----:B------:R-:W-:Y:S02]  /*4f00*/  IMAD.U32 R15, RZ, RZ, UR22 ;  /* 0x00000016ff0f7e24 */ /* 0x000fe4000f8e00ff */
[----:B------:R-:W-:Y:S02]  /*4f10*/  IMAD.MOV.U32 R3, RZ, RZ, R0 ;  /* 0x000000ffff037224 */ /* 0x000fe400078e0000 */
[----:B------:R-:W-:-:S02]  /*4f20*/  IMAD.MOV.U32 R5, RZ, RZ, R6 ;  /* 0x000000ffff057224 */ /* 0x000fc400078e0006 */
[----:B------:R-:W-:-:S07]  /*4f30*/  IMAD.SHL.U32 R11, R8, 0x8, RZ ;  /* 0x00000008080b7824 */ /* 0x000fce00078e00ff */
.L_x_111:
[----:B------:R-:W0:Y:S01]  /*4f40*/  S2UR UR4, SR_CgaCtaId ;  /* 0x00000000000479c3 */ /* 0x000e220000008800 */
[----:B------:R-:W-:Y:S02]  /*4f50*/  MOV R13, 0x400 ;  /* 0x00000400000d7802 */ /* 0x000fe40000000f00 */
[----:B------:R-:W-:-:S05]  /*4f60*/  SHF.L.U32 R4, R3, 0x1f, RZ ;  /* 0x0000001f03047819 */ /* 0x000fca00000006ff */
[----:B------:R-:W1:Y:S01]  /*4f70*/  @!P2 LDC R10, c[0x0][0x500] ;  /* 0x00014000ff0aab82 */ /* 0x000e620000000800 */
[----:B0-----:R-:W-:-:S05]  /*4f80*/  IMAD.U32 R8, RZ, RZ, UR4 ;  /* 0x00000004ff087e24 */ /* 0x001fca000f8e00ff */
[----:B------:R-:W-:-:S05]  /*4f90*/  LEA R12, R8, R13, 0x18 ;  /* 0x0000000d080c7211 */ /* 0x000fca00078ec0ff */
[----:B------:R-:W-:-:S04]  /*4fa0*/  IMAD R13, R5, 0x8, R12 ;  /* 0x00000008050d7824 */ /* 0x000fc800078e020c */
[----:B------:R-:W0:Y:S02]  /*4fb0*/  SYNCS.PHASECHK.TRANS64.TRYWAIT P1, [R13+URZ+0xe0], R4 ;  /* 0x0000e0040d0075a7 */ /* 0x000e24000802017f */
[----:B01----:R-:W-:Y:S05]  /*4fc0*/  @!P1 BRA `(.L_x_108) ;  /* 0x0000001c00209947 */ /* 0x003fea0003800000 */
.L_x_154:
[----:B0-----:R-:W-:Y:S01]  /*4fd0*/  PRMT R4, R7, 0x9910, RZ ;  /* 0x0000991007047816 */ /* 0x001fe200000000ff */
[----:B------:R0:W-:Y:S03]  /*4fe0*/  @!P2 SYNCS.ARRIVE.TRANS64 RZ, [R13+URZ], R10 ;  /* 0x0000000a0dffa9a7 */ /* 0x0001e6000800003f */
[----:B------:R-:W-:-:S13]  /*4ff0*/  ISETP.NE.AND P1, PT, R4, 0x2, PT ;  /* 0x000000020400780c */ /* 0x000fda0003f25270 */
[----:B0-----:R-:W-:Y:S05]  /*5000*/  @P1 BRA `(.L_x_109) ;  /* 0x0000000000041947 */ /* 0x001fea0003800000 */
[----:B------:R-:W-:Y:S01]  /*5010*/  BPT.TRAP 0x1 ;  /* 0x000000040000795c */ /* 0x000fe20000300000 */
.L_x_109:
[----:B------:R-:W-:Y:S05]  /*5020*/  @P0 BRA `(.L_x_110) ;  /* 0x0000000000040947 */ /* 0x000fea0003800000 */
[----:B------:R-:W-:Y:S01]  /*5030*/  BPT.TRAP 0x1 ;  /* 0x000000040000795c */ /* 0x000fe20000300000 */
.L_x_110:
[----:B------:R-:W-:Y:S01]  /*5040*/  IMAD R4, R5, 0x8, R8 ;  /* 0x0000000805047824 */ /* 0x000fe200078e0208 */
[----:B------:R-:W-:Y:S01]  /*5050*/  R2UR UR9, R13 ;  /* 0x000000000d0972ca */ /* 0x000fe200000e0000 */
[----:B------:R-:W-:Y:S01]  /*5060*/  VIADD R15, R15, 0xffffffff ;  /* 0xffffffff0f0f7836 */ /* 0x000fe20000000000 */
[----:B------:R-:W-:Y:S01]  /*5070*/  UIADD3 UR4, UP0, UR20, 0xf0, URZ ;  /* 0x000000f014047890 */ /* 0x000fe2000ff1e03f */
[----:B------:R-:W-:Y:S01]  /*5080*/  IMAD.SHL.U32 R4, R4, 0x100, RZ ;  /* 0x0000010004047824 */ /* 0x000fe200078e00ff */
[----:B------:R-:W-:Y:S01]  /*5090*/  R2UR UR11, R11 ;  /* 0x000000000b0b72ca */ /* 0x000fe200000e0000 */
[----:B------:R-:W-:Y:S01]  /*50a0*/  UIADD3 UR24, UP1, UR20, 0x1f0, URZ ;  /* 0x000001f014187890 */ /* 0x000fe2000ff3e03f */
[----:B------:R-:W-:Y:S01]  /*50b0*/  R2UR UR10, R14 ;  /* 0x000000000e0a72ca */ /* 0x000fe200000e0000 */
[--C-:B------:R-:W-:Y:S01]  /*50c0*/  IMAD R4, R4, 0x2, R12.reuse ;  /* 0x0000000204047824 */ /* 0x100fe200078e020c */
[----:B------:R-:W-:Y:S01]  /*50d0*/  R2UR UR12, R2 ;  /* 0x00000000020c72ca */ /* 0x000fe200000e0000 */
[C---:B------:R-:W-:Y:S01]  /*50e0*/  IMAD R12, R5.reuse, 0x1000, R12 ;  /* 0x00001000050c7824 */ /* 0x040fe200078e020c */
[----:B------:R-:W-:Y:S01]  /*50f0*/  R2UR UR18, R22 ;  /* 0x00000000161272ca */ /* 0x000fe200000e0000 */
[----:B------:R-:W-:Y:S01]  /*5100*/  VIADD R5, R5, 0x1 ;  /* 0x0000000105057836 */ /* 0x000fe20000000000 */
[----:B------:R-:W-:Y:S01]  /*5110*/  R2UR UR5, R4 ;  /* 0x00000000040572ca */ /* 0x000fe200000e0000 */
[----:B------:R-:W-:Y:S01]  /*5120*/  UIADD3.X UR25, URZ, UR21, URZ, UP1, !UPT ;  /* 0x000000153f197290 */ /* 0x000fe20008ffe43f */
[----:B------:R-:W-:Y:S01]  /*5130*/  R2UR UR8, R12 ;  /* 0x000000000c0872ca */ /* 0x000fe200000e0000 */
[----:B------:R-:W-:Y:S01]  /*5140*/  UMOV UR19, 0xff0000 ;  /* 0x00ff000000137882 */ /* 0x000fe20000000000 */
[----:B------:R-:W-:Y:S01]  /*5150*/  ISETP.GT.AND P3, PT, R15, 0x1, PT ;  /* 0x000000010f00780c */ /* 0x000fe20003f64270 */
[----:B------:R-:W-:Y:S01]  /*5160*/  UMOV UR6, 0x0 ;  /* 0x0000000000067882 */ /* 0x000fe20000000000 */
[----:B------:R-:W-:Y:S01]  /*5170*/  UMOV UR7, 0x10000000 ;  /* 0x1000000000077882 */ /* 0x000fe20000000000 */
[----:B------:R-:W-:Y:S01]  /*5180*/  ISETP.NE.AND P1, PT, R5, 0x1c, PT ;  /* 0x0000001c0500780c */ /* 0x000fe20003f25270 */
[----:B------:R-:W-:-:S03]  /*5190*/  VIADD R14, R14, 0x20 ;  /* 0x000000200e0e7836 */ /* 0x000fc60000000000 */
[----:B------:R-:W-:Y:S02]  /*51a0*/  SEL R4, RZ, 0x1, P1 ;  /* 0x00000001ff047807 */ /* 0x000fe40000800000 */
[----:B------:R-:W-:Y:S01]  /*51b0*/  UIADD3 UR13, UR5, 0x300, URZ ;  /* 0x00000300050d7890 */ /* 0x000fe2000fffe03f */
[----:B------:R-:W-:Y:S01]  /*51c0*/  SEL R5, R5, RZ, P1 ;  /* 0x000000ff05057207 */ /* 0x000fe20000800000 */
[----:B------:R-:W-:Y:S01]  /*51d0*/  UIADD3.X UR5, URZ, UR21, URZ, UP0, !UPT ;  /* 0x000000153f057290 */ /* 0x000fe200087fe43f */
[----:B------:R-:W-:Y:S01]  /*51e0*/  LOP3.LUT R3, R3, R4, RZ, 0x3c, !PT ;  /* 0x0000000403037212 */ /* 0x000fe200078e3cff */
[----:B------:R-:W-:-:S03]  /*51f0*/  UIADD3 UR14, UR8, 0x1c300, URZ ;  /* 0x0001c300080e7890 */ /* 0x000fc6000fffe03f */
[----:B------:R-:W-:-:S04]  /*5200*/  UMOV UR8, UR13 ;  /* 0x0000000d00087c82 */ /* 0x000fc80008000000 */
[----:B------:R0:W-:Y:S02]  /*5210*/  UTMALDG.3D.MULTICAST [UR8], [UR4], UR19, desc[UR6] ;  /* 0x00000608040073b4 */ /* 0x0001e40008011813 */
[----:B0-----:R-:W-:Y:S01]  /*5220*/  UMOV UR8, UR14 ;  /* 0x0000000e00087c82 */ /* 0x001fe20008000000 */
[----:B------:R-:W-:Y:S02]  /*5230*/  UMOV UR11, UR18 ;  /* 0x00000012000b7c82 */ /* 0x000fe40008000000 */
[----:B------:R0:W-:Y:S02]  /*5240*/  UTMALDG.3D [UR8], [UR24], desc[UR6] ;  /* 0x00000608180075b4 */ /* 0x0001e40008011000 */
[----:B0-----:R-:W-:Y:S05]  /*5250*/  @P3 BRA `(.L_x_111) ;  /* 0xfffffffc00383947 */ /* 0x001fea000383ffff */
.L_x_107:
[----:B------:R-:W-:Y:S05]  /*5260*/  BSYNC B1 ;  /* 0x0000000000017941 */ /* 0x000fea0003800000 */
.L_x_106:
[----:B------:R-:W2:Y:S01]  /*5270*/  LDL.64 R12, [R1] ;  /* 0x00000000010c7983 */ /* 0x000ea20000100a00 */
[----:B------:R-:W-:Y:S01]  /*5280*/  LOP3.LUT P4, RZ, R9, 0xff, RZ, 0xc0, !PT ;  /* 0x000000ff09ff7812 */ /* 0x000fe2000788c0ff */
[----:B------:R-:W-:Y:S01]  /*5290*/  VIADD R9, R6, UR40 ;  /* 0x0000002806097c36 */ /* 0x000fe20008000000 */
[----:B------:R-:W-:Y:S01]  /*52a0*/  ULDC.64 UR4, c[0x0][0x650] ;  /* 0x0001940000047ab9 */ /* 0x000fe20000000a00 */
[----:B------:R-:W-:Y:S01]  /*52b0*/  IMAD.U32 R2, RZ, RZ, UR40 ;  /* 0x00000028ff027e24 */ /* 0x000fe2000f8e00ff */
[----:B------:R-:W-:Y:S01]  /*52c0*/  UISETP.GE.U32.AND UP0, UPT, UR40, 0x1c, UPT ;  /* 0x0000001c2800788c */ /* 0x000fe2000bf06070 */
[----:B------:R-:W-:Y:S01]  /*52d0*/  BSSY B1, `(.L_x_112) ;  /* 0x000006f000017945 */ /* 0x000fe20003800000 */
[----:B------:R-:W-:Y:S01]  /*52e0*/  ISETP.GT.U32.AND P1, PT, R9, 0x1b, PT ;  /* 0x0000001b0900780c */ /* 0x000fe20003f24070 */
[----:B------:R-:W-:Y:S02]  /*52f0*/  IMAD.MOV.U32 R19, RZ, RZ, -0x1 ;  /* 0xffffffffff137424 */ /* 0x000fe400078e00ff */
[----:B------:R-:W-:Y:S01]  /*5300*/  IMAD.MOV.U32 R22, RZ, RZ, -0x1 ;  /* 0xffffffffff167424 */ /* 0x000fe200078e00ff */
[----:B------:R-:W-:-:S02]  /*5310*/  ISETP.LT.U32.AND P1, PT, R2, 0x1c, P1 ;  /* 0x0000001c0200780c */ /* 0x000fc40000f21070 */
[----:B------:R-:W-:Y:S01]  /*5320*/  PLOP3.LUT P3, PT, PT, PT, UP0, 0x80, 0x0 ;  /* 0x000000000000781c */ /* 0x000fe20003f6f008 */
[----:B------:R-:W0:Y:S01]  /*5330*/  @P4 S2R R8, SR_CgaCtaId ;  /* 0x0000000000084919 */ /* 0x000e220000008800 */
[----:B------:R-:W-:Y:S02]  /*5340*/  @P4 MOV R3, 0x400 ;  /* 0x0000040000034802 */ /* 0x000fe40000000f00 */
[----:B------:R-:W-:Y:S02]  /*5350*/  SEL R5, RZ, 0x1, !P1 ;  /* 0x00000001ff057807 */ /* 0x000fe40004800000 */
[----:B------:R-:W-:Y:S02]  /*5360*/  SHF.R.U32.HI R2, RZ, 0x2, R9 ;  /* 0x00000002ff027819 */ /* 0x000fe40000011609 */
[----:B------:R-:W-:Y:S02]  /*5370*/  LOP3.LUT R0, R0, R5, RZ, 0x3c, !PT ;  /* 0x0000000500007212 */ /* 0x000fe400078e3cff */
[----:B0-----:R-:W-:-:S04]  /*5380*/  @P4 LEA R3, R8, R3, 0x18 ;  /* 0x0000000308034211 */ /* 0x001fc800078ec0ff */
[----:B------:R0:W-:Y:S02]  /*5390*/  @P4 SYNCS.ARRIVE.TRANS64.A1T0 RZ, [R3+URZ+0x1f8], RZ ;  /* 0x0001f8ff03ff49a7 */ /* 0x0001e4000810003f */
[----:B0-----:R-:W-:-:S04]  /*53a0*/  IMAD.WIDE.U32 R2, R2, 0x24924925, RZ ;  /* 0x2492492502027825 */ /* 0x001fc800078e00ff */
[----:B------:R-:W-:Y:S01]  /*53b0*/  IMAD R6, R3, -0x1c, R9 ;  /* 0xffffffe403067824 */ /* 0x000fe200078e0209 */
[--C-:B------:R-:W-:Y:S01]  /*53c0*/  @P3 LOP3.LUT R0, R0, 0x1, R3.reuse, 0x78, !PT ;  /* 0x0000000100003812 */ /* 0x100fe200078e7803 */
[----:B------:R-:W-:Y:S01]  /*53d0*/  IMAD.MOV.U32 R2, RZ, RZ, -0x1 ;  /* 0xffffffffff027424 */ /* 0x000fe200078e00ff */
[----:B------:R-:W-:Y:S02]  /*53e0*/  PRMT R3, RZ, 0x7610, R3 ;  /* 0x00007610ff037816 */ /* 0x000fe40000000003 */
[----:B------:R-:W-:Y:S02]  /*53f0*/  PRMT R9, RZ, 0x7610, R9 ;  /* 0x00007610ff097816 */ /* 0x000fe40000000009 */
[----:B--2---:R-:W-:-:S04]  /*5400*/  IADD3 R18, P4, R18, R12, RZ ;  /* 0x0000000c12127210 */ /* 0x004fc80007f9e0ff */
[----:B------:R-:W-:Y:S01]  /*5410*/  ISETP.GE.U32.AND P1, PT, R18, UR4, PT ;  /* 0x0000000412007c0c */ /* 0x000fe2000bf26070 */
[----:B------:R-:W-:-:S05]  /*5420*/  IMAD.X R17, R17, 0x1, R23, P4 ;  /* 0x0000000111117824 */ /* 0x000fca00020e0617 */
[----:B------:R-:W-:-:S13]  /*5430*/  ISETP.GE.U32.AND.EX P1, PT, R17, UR5, PT, P1 ;  /* 0x0000000511007c0c */ /* 0x000fda000bf26110 */
[----:B------:R-:W-:Y:S05]  /*5440*/  @P1 BRA `(.L_x_113) ;  /* 0x00000004005c1947 */ /* 0x000fea0003800000 */
[----:B------:R-:W0:Y:S01]  /*5450*/  S2R R12, SR_CTAID.X ;  /* 0x00000000000c7919 */ /* 0x000e220000002500 */
[----:B------:R-:W-:Y:S01]  /*5460*/  ULDC.64 UR4, c[0x0][0x628] ;  /* 0x00018a0000047ab9 */ /* 0x000fe20000000a00 */
[----:B------:R-:W1:Y:S01]  /*5470*/  LDC R13, c[0x0][0x144] ;  /* 0x00005100ff0d7b82 */ /* 0x000e620000000800 */
[----:B------:R-:W-:Y:S01]  /*5480*/  ISETP.NE.U32.AND P1, PT, RZ, UR4, PT ;  /* 0x00000004ff007c0c */ /* 0x000fe2000bf25070 */
[----:B------:R-:W2:Y:S01]  /*5490*/  S2R R10, SR_CTAID.Y ;  /* 0x00000000000a7919 */ /* 0x000ea20000002600 */
[----:B------:R-:W-:Y:S01]  /*54a0*/  ULDC UR7, c[0x0][0x630] ;  /* 0x00018c0000077ab9 */ /* 0x000fe20000000800 */
[----:B------:R-:W-:Y:S01]  /*54b0*/  ULDC UR8, c[0x0][0x150] ;  /* 0x0000540000087ab9 */ /* 0x000fe20000000800 */
[----:B------:R-:W-:Y:S01]  /*54c0*/  ISETP.NE.AND.EX P1, PT, RZ, UR5, PT, P1 ;  /* 0x00000005ff007c0c */ /* 0x000fe2000bf25310 */
[----:B------:R-:W-:Y:S02]  /*54d0*/  IMAD.MOV.U32 R2, RZ, RZ, R18 ;  /* 0x000000ffff027224 */ /* 0x000fe400078e0012 */
[----:B------:R-:W-:Y:S01]  /*54e0*/  IMAD.MOV.U32 R3, RZ, RZ, R17 ;  /* 0x000000ffff037224 */ /* 0x000fe200078e0011 */
[----:B0-----:R-:W-:-:S09]  /*54f0*/  I2FP.F32.U32 R14, R12 ;  /* 0x0000000c000e7245 */ /* 0x001fd20000201000 */
[----:B------:R-:W-:Y:S05]  /*5500*/  @!P1 BRA `(.L_x_114) ;  /* 0x0000000000289947 */ /* 0x000fea0003800000 */
[----:B------:R-:W-:Y:S02]  /*5510*/  ULDC UR6, c[0x0][0x634] ;  /* 0x00018d0000067ab9 */ /* 0x000fe40000000800 */
[----:B------:R-:W-:-:S05]  /*5520*/  IADD3 R3, P1, R18, UR6, RZ ;  /* 0x0000000612037c10 */ /* 0x000fca000ff3e0ff */
[----:B------:R-:W-:-:S04]  /*5530*/  IMAD.X R11, RZ, RZ, R17, P1 ;  /* 0x000000ffff0b7224 */ /* 0x000fc800008e0611 */
[----:B------:R-:W-:-:S04]  /*5540*/  IMAD.WIDE.U32 R4, R11, UR4, RZ ;  /* 0x000000040b047c25 */ /* 0x000fc8000f8e00ff */
[----:B------:R-:W-:-:S04]  /*5550*/  IMAD.WIDE.U32 R4, P1, R3, UR5, R4 ;  /* 0x0000000503047c25 */ /* 0x000fc8000f820004 */
[----:B------:R-:W-:-:S04]  /*5560*/  IMAD.WIDE.U32 R2, R3, UR4, RZ ;  /* 0x0000000403027c25 */ /* 0x000fc8000f8e00ff */
[----:B------:R-:W-:Y:S01]  /*5570*/  IMAD.MOV.U32 R2, RZ, RZ, R5 ;  /* 0x000000ffff027224 */ /* 0x000fe200078e0005 */
[----:B------:R-:W-:Y:S01]  /*5580*/  IADD3 RZ, P3, R3, R4, RZ ;  /* 0x0000000403ff7210 */ /* 0x000fe20007f7e0ff */
[----:B------:R-:W-:-:S04]  /*5590*/  IMAD.X R3, RZ, RZ, RZ, P1 ;  /* 0x000000ffff037224 */ /* 0x000fc800008e06ff */
[----:B------:R-:W-:-:S08]  /*55a0*/  IMAD.WIDE.U32.X R2, R11, UR5, R2, P3 ;  /* 0x000000050b027c25 */ /* 0x000fd000098e0402 */
.L_x_114:
[----:B------:R-:W-:Y:S01]  /*55b0*/  FMUL R14, R14, UR8 ;  /* 0x000000080e0e7c20 */ /* 0x000fe20008400000 */
[--C-:B------:R-:W-:Y:S01]  /*55c0*/  SHF.R.U64 R11, R2, UR7, R3.reuse ;  /* 0x00000007020b7c19 */ /* 0x100fe20008001203 */
[----:B------:R-:W-:Y:S01]  /*55d0*/  ULDC.64 UR4, c[0x0][0x620] ;  /* 0x0001880000047ab9 */ /* 0x000fe20000000a00 */
[----:B------:R-:W-:Y:S01]  /*55e0*/  SHF.R.U32.HI R2, RZ, UR7, R3 ;  /* 0x00000007ff027c19 */ /* 0x000fe20008011603 */
[----:B------:R-:W-:Y:S01]  /*55f0*/  IMAD.MOV.U32 R3, RZ, RZ, R17 ;  /* 0x000000ffff037224 */ /* 0x000fe200078e0011 */
[----:B------:R-:W-:Y:S01]  /*5600*/  IADD3 R15, P1, RZ, -R11, RZ ;  /* 0x8000000bff0f7210 */ /* 0x000fe20007f3e0ff */
[----:B------:R-:W0:Y:S01]  /*5610*/  F2I.U32.TRUNC.NTZ R14, R14 ;  /* 0x0000000e000e7305 */ /* 0x000e22000020f000 */
[----:B------:R-:W-:-:S03]  /*5620*/  ULDC.64 UR6, c[0x0][0x640] ;  /* 0x0001900000067ab9 */ /* 0x000fc60000000a00 */
[----:B------:R-:W-:Y:S01]  /*5630*/  IMAD.X R2, RZ, RZ, ~R2, P1 ;  /* 0x000000ffff027224 */ /* 0x000fe200008e0e02 */
[----:B------:R-:W-:-:S03]  /*5640*/  ISETP.NE.U32.AND P1, PT, RZ, UR6, PT ;  /* 0x00000006ff007c0c */ /* 0x000fc6000bf25070 */
[----:B------:R-:W-:Y:S01]  /*5650*/  IMAD R2, R2, UR4, RZ ;  /* 0x0000000402027c24 */ /* 0x000fe2000f8e02ff */
[----:B------:R-:W-:-:S03]  /*5660*/  ISETP.NE.AND.EX P1, PT, RZ, UR7, PT, P1 ;  /* 0x00000007ff007c0c */ /* 0x000fc6000bf25310 */
[C---:B------:R-:W-:Y:S01]  /*5670*/  IMAD R5, R15.reuse, UR5, R2 ;  /* 0x000000050f057c24 */ /* 0x040fe2000f8e0202 */
[----:B------:R-:W-:Y:S01]  /*5680*/  ULDC UR5, c[0x0][0x154] ;  /* 0x0000550000057ab9 */ /* 0x000fe20000000800 */
[----:B------:R-:W-:Y:S02]  /*5690*/  IMAD.MOV.U32 R2, RZ, RZ, R18 ;  /* 0x000000ffff027224 */ /* 0x000fe400078e0012 */
[----:B0-----:R-:W-:Y:S02]  /*56a0*/  IMAD.MOV R4, RZ, RZ, -R14 ;  /* 0x000000ffff047224 */ /* 0x001fe400078e0a0e */
[----:B------:R-:W-:Y:S01]  /*56b0*/  IMAD.WIDE.U32 R2, R15, UR4, R2 ;  /* 0x000000040f027c25 */ /* 0x000fe2000f8e0002 */
[----:B------:R-:W-:-:S03]  /*56c0*/  ULDC UR4, c[0x0][0x618] ;  /* 0x0001860000047ab9 */ /* 0x000fc60000000800 */
[----:B-1----:R-:W-:Y:S01]  /*56d0*/  IMAD R12, R13, R4, R12 ;  /* 0x000000040d0c7224 */ /* 0x002fe200078e020c */
[----:B--2---:R-:W-:Y:S01]  /*56e0*/  I2FP.F32.U32 R4, R10 ;  /* 0x0000000a00047245 */ /* 0x004fe20000201000 */
[----:B------:R-:W0:Y:S01]  /*56f0*/  LDC R13, c[0x0][0x148] ;  /* 0x00005200ff0d7b82 */ /* 0x000e220000000800 */
[----:B------:R-:W-:-:S03]  /*5700*/  IMAD.IADD R3, R3, 0x1, R5 ;  /* 0x0000000103037824 */ /* 0x000fc600078e0205 */
[----:B------:R-:W-:Y:S02]  /*5710*/  FMUL R4, R4, UR5 ;  /* 0x0000000504047c20 */ /* 0x000fe40008400000 */
[--C-:B------:R-:W-:Y:S02]  /*5720*/  SHF.R.U64 R14, R2, UR4, R3.reuse ;  /* 0x00000004020e7c19 */ /* 0x100fe40008001203 */
[----:B------:R-:W-:Y:S01]  /*5730*/  SHF.R.U32.HI R3, RZ, UR4, R3 ;  /* 0x00000004ff037c19 */ /* 0x000fe20008011603 */
[----:B------:R1:W2:Y:S01]  /*5740*/  F2I.U32.TRUNC.NTZ R20, R4 ;  /* 0x0000000400147305 */ /* 0x0002a2000020f000 */
[----:B------:R-:W-:Y:S02]  /*5750*/  ULDC UR4, c[0x0][0x608] ;  /* 0x0001820000047ab9 */ /* 0x000fe40000000800 */
[--C-:B------:R-:W-:Y:S02]  /*5760*/  SHF.R.U64 R19, R14, UR4, R3.reuse ;  /* 0x000000040e137c19 */ /* 0x100fe40008001203 */
[----:B------:R-:W-:Y:S01]  /*5770*/  SHF.R.U32.HI R2, RZ, UR4, R3 ;  /* 0x00000004ff027c19 */ /* 0x000fe20008011603 */
[----:B------:R-:W-:-:S03]  /*5780*/  ULDC UR4, c[0x0][0x658] ;  /* 0x0001960000047ab9 */ /* 0x000fc60000000800 */
[--C-:B------:R-:W-:Y:S02]  /*5790*/  SHF.R.U64 R15, R19, UR4, R2.reuse ;  /* 0x00000004130f7c19 */ /* 0x100fe40008001202 */
[----:B------:R-:W-:-:S03]  /*57a0*/  SHF.R.U32.HI R21, RZ, UR4, R2 ;  /* 0x00000004ff157c19 */ /* 0x000fc60008011602 */
[----:B------:R-:W-:Y:S02]  /*57b0*/  IMAD.MOV.U32 R2, RZ, RZ, R15 ;  /* 0x000000ffff027224 */ /* 0x000fe400078e000f */
[----:B------:R-:W-:Y:S01]  /*57c0*/  IMAD.MOV.U32 R3, RZ, RZ, R21 ;  /* 0x000000ffff037224 */ /* 0x000fe200078e0015 */
[----:B-12---:R-:W-:Y:S06]  /*57d0*/  @!P1 BRA `(.L_x_115) ;  /* 0x0000000000289947 */ /* 0x006fec0003800000 */
        /* <DEDUP_REMOVED lines=10> */
.L_x_115:
[----:B------:R-:W1:Y:S01]  /*5880*/  LDC R4, c[0x0][0x65c] ;  /* 0x00019700ff047b82 */ /* 0x000e620000000800 */
[----:B------:R-:W-:Y:S01]  /*5890*/  ULDC UR4, c[0x0][0x648] ;  /* 0x0001920000047ab9 */ /* 0x000fe20000000800 */
[----:B------:R-:W-:Y:S01]  /*58a0*/  LOP3.LUT R19, R19, UR16, RZ, 0xc0, !PT ;  /* 0x0000001013137c12 */ /* 0x000fe2000f8ec0ff */
[----:B------:R-:W-:Y:S01]  /*58b0*/  IMAD.MOV R20, RZ, RZ, -R20 ;  /* 0x000000ffff147224 */ /* 0x000fe200078e0a14 */
[----:B------:R-:W-:Y:S01]  /*58c0*/  SHF.R.U64 R2, R2, UR4, R3 ;  /* 0x0000000402027c19 */ /* 0x000fe20008001203 */
[----:B------:R-:W-:Y:S01]  /*58d0*/  ULDC UR4, c[0x0][0x638] ;  /* 0x00018e0000047ab9 */ /* 0x000fe20000000800 */
[----:B------:R-:W-:Y:S01]  /*58e0*/  LOP3.LUT R14, R14, UR15, RZ, 0xc0, !PT ;  /* 0x0000000f0e0e7c12 */ /* 0x000fe2000f8ec0ff */
[----:B------:R-:W-:Y:S01]  /*58f0*/  ULDC UR5, c[0x0][0x610] ;  /* 0x0001840000057ab9 */ /* 0x000fe20000000800 */
[----:B------:R-:W-:Y:S02]  /*5900*/  IMAD.MOV.U32 R3, RZ, RZ, 0x1 ;  /* 0x00000001ff037424 */ /* 0x000fe400078e00ff */
[----:B------:R-:W-:Y:S01]  /*5910*/  IMAD R19, R2, UR17, R19 ;  /* 0x0000001102137c24 */ /* 0x000fe2000f8e0213 */
[----:B-1----:R-:W-:Y:S01]  /*5920*/  ISETP.NE.AND P1, PT, R4, 0x1, PT ;  /* 0x000000010400780c */ /* 0x002fe20003f25270 */
[----:B------:R-:W-:-:S02]  /*5930*/  IMAD.MOV R4, RZ, RZ, -R2 ;  /* 0x000000ffff047224 */ /* 0x000fc400078e0a02 */
[----:B------:R-:W-:Y:S02]  /*5940*/  IMAD.MOV.U32 R2, RZ, RZ, R11 ;  /* 0x000000ffff027224 */ /* 0x000fe400078e000b */
[----:B------:R-:W-:Y:S01]  /*5950*/  IMAD R15, R4, UR4, R15 ;  /* 0x00000004040f7c24 */ /* 0x000fe2000f8e020f */
[----:B------:R-:W-:-:S03]  /*5960*/  ULDC UR4, c[0x0][0x600] ;  /* 0x0001800000047ab9 */ /* 0x000fc60000000800 */
[----:B------:R-:W-:-:S04]  /*5970*/  IMAD R15, R15, UR4, R14 ;  /* 0x000000040f0f7c24 */ /* 0x000fc8000f8e020e */
[----:B0-----:R-:W-:-:S04]  /*5980*/  @P1 IMAD R12, R13, R20, R10 ;  /* 0x000000140d0c1224 */ /* 0x001fc800078e020a */
[----:B------:R-:W-:-:S05]  /*5990*/  IMAD R12, R19, UR5, R12 ;  /* 0x00000005130c7c24 */ /* 0x000fca000f8e020c */
[----:B------:R-:W-:Y:S02]  /*59a0*/  SEL R22, R15, R12, !P1 ;  /* 0x0000000c0f167207 */ /* 0x000fe40004800000 */
[----:B------:R-:W-:-:S07]  /*59b0*/  SEL R19, R12, R15, !P1 ;  /* 0x0000000f0c137207 */ /* 0x000fce0004800000 */
.L_x_113:
[----:B------:R-:W-:Y:S05]  /*59c0*/  BSYNC B1 ;  /* 0x0000000000017941 */ /* 0x000fea0003800000 */
.L_x_112:
[----:B------:R-:W-:-:S13]  /*59d0*/  LOP3.LUT P1, RZ, R3, 0xff, RZ, 0xc0, !PT ;  /* 0x000000ff03ff7812 */ /* 0x000fda000782c0ff */
[----:B------:R-:W-:Y:S05]  /*59e0*/  @P1 BRA `(.L_x_116) ;  /* 0xfffffff4001c1947 */ /* 0x000fea000383ffff */
[----:B------:R-:W-:Y:S05]  /*59f0*/  BSYNC B0 ;  /* 0x0000000000007941 */ /* 0x000fea0003800000 */
.L_x_104:
[----:B------:R-:W-:-:S03]  /*5a00*/  UMOV UR4, 0xffffffff ;  /* 0xffffffff00047882 */ /* 0x000fc60000000000 */
[----:B------:R-:W-:Y:S05]  /*5a10*/  BRA.DIV UR4, `(.L_x_117) ;  /* 0x0000001204a07947 */ /* 0x000fea000b800000 */
[----:B------:R-:W-:-:S13]  /*5a20*/  ELECT P6, URZ, PT ;  /* 0x00000000003f782f */ /* 0x000fda00038c0000 */
.L_x_157:
[----:B------:R-:W-:Y:S04]  /*5a30*/  BSSY B0, `(.L_x_118) ;  /* 0x0000103000007945 */ /* 0x000fe80003800000 */
[----:B------:R-:W-:Y:S05]  /*5a40*/  @!P6 BRA `(.L_x_119) ;  /* 0x000000100004e947 */ /* 0x000fea0003800000 */
[----:B------:R-:W-:-:S04]  /*5a50*/  LOP3.LUT R16, R16, 0x2, RZ, 0xfc, !PT ;  /* 0x0000000210107812 */ /* 0x000fc800078efcff */
[----:B------:R-:W-:-:S13]  /*5a60*/  ISETP.NE.AND P0, PT, R16, 0x3, PT ;  /* 0x000000031000780c */ /* 0x000fda0003f05270 */
[----:B------:R-:W-:Y:S05]  /*5a70*/  @!P0 BRA `(.L_x_120) ;  /* 0x0000000000048947 */ /* 0x000fea0003800000 */
[----:B------:R-:W-:Y:S01]  /*5a80*/  BPT.TRAP 0x1 ;  /* 0x000000040000795c */ /* 0x000fe20000300000 */
.L_x_120:
[----:B------:R-:W0:Y:S01]  /*5a90*/  S2R R3, SR_CgaCtaId ;  /* 0x0000000000037919 */ /* 0x000e220000008800 */
[----:B------:R-:W-:-:S04]  /*5aa0*/  MOV R2, 0x400 ;  /* 0x0000040000027802 */ /* 0x000fc80000000f00 */
[----:B0-----:R-:W-:Y:S02]  /*5ab0*/  LEA R3, R3, R2, 0x18 ;  /* 0x0000000203037211 */ /* 0x001fe400078ec0ff */
[----:B------:R-:W-:-:S03]  /*5ac0*/  SHF.L.U32 R2, R0, 0x1f, RZ ;  /* 0x0000001f00027819 */ /* 0x000fc600000006ff */
[----:B------:R-:W-:-:S04]  /*5ad0*/  VIADD R3, R3, 0xe0 ;  /* 0x000000e003037836 */ /* 0x000fc80000000000 */
[C---:B------:R-:W-:Y:S02]  /*5ae0*/  IMAD R7, R6.reuse, 0x8, R3 ;  /* 0x0000000806077824 */ /* 0x040fe400078e0203 */
[----:B------:R-:W-:Y:S02]  /*5af0*/  VIADD R6, R6, 0x1 ;  /* 0x0000000106067836 */ /* 0x000fe40000000000 */
[----:B------:R-:W0:Y:S03]  /*5b00*/  SYNCS.PHASECHK.TRANS64.TRYWAIT P0, [R7+URZ], R2 ;  /* 0x00000002070075a7 */ /* 0x000e26000800017f */
[----:B------:R-:W-:-:S04]  /*5b10*/  ISETP.NE.AND P1, PT, R6, 0x1c, PT ;  /* 0x0000001c0600780c */ /* 0x000fc80003f25270 */
[----:B------:R-:W-:Y:S02]  /*5b20*/  SEL R5, RZ, 0x1, P1 ;  /* 0x00000001ff057807 */ /* 0x000fe40000800000 */
[----:B------:R-:W-:Y:S02]  /*5b30*/  SEL R6, R6, RZ, P1 ;  /* 0x000000ff06067207 */ /* 0x000fe40000800000 */
[----:B------:R-:W-:-:S03]  /*5b40*/  LOP3.LUT R5, R0, R5, RZ, 0x3c, !PT ;  /* 0x0000000500057212 */ /* 0x000fc600078e3cff */
[----:B------:R-:W-:Y:S01]  /*5b50*/  IMAD R9, R6, 0x8, R3 ;  /* 0x0000000806097824 */ /* 0x000fe200078e0203 */
[----:B------:R-:W-:Y:S01]  /*5b60*/  SHF.L.U32 R4, R5, 0x1f, RZ ;  /* 0x0000001f05047819 */ /* 0x000fe200000006ff */
[----:B0-----:R-:W-:Y:S06]  /*5b70*/  @!P0 BRA `(.L_x_121) ;  /* 0x0000001000688947 */ /* 0x001fec0003800000 */
.L_x_158:
[----:B------:R-:W1:Y:S01]  /*5b80*/  SYNCS.PHASECHK.TRANS64.TRYWAIT P0, [R9+URZ], R4 ;  /* 0x00000004090075a7 */ /* 0x000e62000800017f */
[----:B------:R-:W-:-:S05]  /*5b90*/  VIADD R0, R6, 0x1 ;  /* 0x0000000106007836 */ /* 0x000fca0000000000 */
[----:B------:R-:W-:-:S04]  /*5ba0*/  ISETP.NE.AND P1, PT, R0, 0x1c, PT ;  /* 0x0000001c0000780c */ /* 0x000fc80003f25270 */
[----:B0-----:R-:W-:Y:S02]  /*5bb0*/  SEL R2, RZ, 0x1, P1 ;  /* 0x00000001ff027807 */ /* 0x001fe40000800000 */
[----:B------:R-:W-:Y:S02]  /*5bc0*/  SEL R0, R0, RZ, P1 ;  /* 0x000000ff00007207 */ /* 0x000fe40000800000 */
[----:B------:R-:W-:-:S03]  /*5bd0*/  LOP3.LUT R7, R5, R2, RZ, 0x3c, !PT ;  /* 0x0000000205077212 */ /* 0x000fc600078e3cff */
[----:B------:R-:W-:Y:S01]  /*5be0*/  IMAD R6, R0, 0x8, R3 ;  /* 0x0000000800067824 */ /* 0x000fe200078e0203 */
[----:B------:R-:W-:Y:S01]  /*5bf0*/  SHF.L.U32 R5, R7, 0x1f, RZ ;  /* 0x0000001f07057819 */ /* 0x000fe200000006ff */
[----:B-1----:R-:W-:Y:S06]  /*5c00*/  @!P0 BRA `(.L_x_122) ;  /* 0x0000001000588947 */ /* 0x002fec0003800000 */
.L_x_159:
[----:B------:R-:W1:Y:S01]  /*5c10*/  SYNCS.PHASECHK.TRANS64.TRYWAIT P0, [R6+URZ], R5 ;  /* 0x00000005060075a7 */ /* 0x000e62000800017f */
[----:B------:R-:W-:-:S05]  /*5c20*/  VIADD R0, R0, 0x1 ;  /* 0x0000000100007836 */ /* 0x000fca0000000000 */
[----:B------:R-:W-:-:S04]  /*5c30*/  ISETP.NE.AND P1, PT, R0, 0x1c, PT ;  /* 0x0000001c0000780c */ /* 0x000fc80003f25270 */
[----:B------:R-:W-:Y:S02]  /*5c40*/  SEL R2, RZ, 0x1, P1 ;  /* 0x00000001ff027807 */ /* 0x000fe40000800000 */
[----:B------:R-:W-:Y:S02]  /*5c50*/  SEL R0, R0, RZ, P1 ;  /* 0x000000ff00007207 */ /* 0x000fe40000800000 */
[----:B------:R-:W-:-:S03]  /*5c60*/  LOP3.LUT R7, R7, R2, RZ, 0x3c, !PT ;  /* 0x0000000207077212 */ /* 0x000fc600078e3cff */
[----:B0-----:R-:W-:Y:S01]  /*5c70*/  IMAD R9, R0, 0x8, R3 ;  /* 0x0000000800097824 */ /* 0x001fe200078e0203 */
[----:B------:R-:W-:Y:S01]  /*5c80*/  SHF.L.U32 R4, R7, 0x1f, RZ ;  /* 0x0000001f07047819 */ /* 0x000fe200000006ff */
[----:B-1----:R-:W-:Y:S06]  /*5c90*/  @!P0 BRA `(.L_x_123) ;  /* 0x0000001000488947 */ /* 0x002fec0003800000 */
.L_x_160:
        /* <DEDUP_REMOVED lines=9> */
.L_x_161:
        /* <DEDUP_REMOVED lines=9> */
.L_x_162:
        /* <DEDUP_REMOVED lines=9> */
.L_x_163:
        /* <DEDUP_REMOVED lines=9> */
.L_x_164:
        /* <DEDUP_REMOVED lines=9> */
.L_x_165:
        /* <DEDUP_REMOVED lines=9> */
.L_x_166:
        /* <DEDUP_REMOVED lines=9> */
.L_x_167:
        /* <DEDUP_REMOVED lines=9> */
.L_x_168:
        /* <DEDUP_REMOVED lines=9> */
.L_x_169:
        /* <DEDUP_REMOVED lines=9> */
.L_x_170:
        /* <DEDUP_REMOVED lines=9> */
.L_x_171:
        /* <DEDUP_REMOVED lines=9> */
.L_x_172:
        /* <DEDUP_REMOVED lines=9> */
.L_x_173:
        /* <DEDUP_REMOVED lines=9> */
.L_x_174:
        /* <DEDUP_REMOVED lines=9> */
.L_x_175:
        /* <DEDUP_REMOVED lines=9> */
.L_x_176:
        /* <DEDUP_REMOVED lines=9> */
.L_x_177:
        /* <DEDUP_REMOVED lines=9> */
.L_x_178:
        /* <DEDUP_REMOVED lines=9> */
.L_x_179:
        /* <DEDUP_REMOVED lines=9> */
.L_x_180:
        /* <DEDUP_REMOVED lines=9> */
.L_x_181:
        /* <DEDUP_REMOVED lines=9> */
.L_x_182:
        /* <DEDUP_REMOVED lines=9> */
.L_x_183:
[----:B------:R-:W1:Y:S01]  /*6990*/  SYNCS.PHASECHK.TRANS64.TRYWAIT P0, [R6+URZ], R5 ;  /* 0x00000005060075a7 */ /* 0x000e62000800017f */
[----:B------:R-:W-:-:S05]  /*69a0*/  VIADD R0, R0, 0x1 ;  /* 0x0000000100007836 */ /* 0x000fca0000000000 */
[----:B------:R-:W-:-:S04]  /*69b0*/  ISETP.NE.AND P1, PT, R0, 0x1c, PT ;  /* 0x0000001c0000780c */ /* 0x000fc80003f25270 */
[----:B------:R-:W-:Y:S02]  /*69c0*/  SEL R2, RZ, 0x1, P1 ;  /* 0x00000001ff027807 */ /* 0x000fe40000800000 */
[----:B------:R-:W-:Y:S02]  /*69d0*/  SEL R0, R0, RZ, P1 ;  /* 0x000000ff00007207 */ /* 0x000fe40000800000 */
[----:B------:R-:W-:Y:S01]  /*69e0*/  LOP3.LUT R2, R7, R2, RZ, 0x3c, !PT ;  /* 0x0000000207027212 */ /* 0x000fe200078e3cff */
[----:B-1----:R-:W-:Y:S06]  /*69f0*/  @!P0 BRA `(.L_x_147) ;  /* 0x0000000800d08947 */ /* 0x002fec0003800000 */
.L_x_184:
[----:B------:R-:W-:Y:S01]  /*6a00*/  IMAD R3, R0, 0x8, R3 ;  /* 0x0000000800037824 */ /* 0x000fe200078e0203 */
[----:B------:R-:W-:-:S07]  /*6a10*/  SHF.L.U32 R0, R2, 0x1f, RZ ;  /* 0x0000001f02007819 */ /* 0x000fce00000006ff */
.L_x_148:
[----:B--2---:R2:W4:Y:S02]  /*6a20*/  SYNCS.PHASECHK.TRANS64.TRYWAIT P0, [R3+URZ], R0 ;  /* 0x00000000030075a7 */ /* 0x004524000800017f */
[----:B----4-:R-:W-:Y:S05]  /*6a30*/  @!P0 NANOSLEEP.SYNCS 0x989680 ;  /* 0x009896800000895d */ /* 0x010fea0003900000 */
[----:B------:R-:W4:Y:S02]  /*6a40*/  @!P0 SYNCS.PHASECHK.TRANS64 P0, [R3+URZ], R0 ;  /* 0x00000000030085a7 */ /* 0x000f24000800007f */
[----:B----4-:R-:W-:Y:S05]  /*6a50*/  @!P0 BRA `(.L_x_148) ;  /* 0xfffffffc00f08947 */ /* 0x010fea000383ffff */
.L_x_119:
[----:B------:R-:W-:Y:S05]  /*6a60*/  BSYNC B0 ;  /* 0x0000000000007941 */ /* 0x000fea0003800000 */
.L_x_118:
[----:B------:R-:W-:Y:S05]  /*6a70*/  EXIT ;  /* 0x000000000000794d */ /* 0x000fea0003800000 */
.L_x_20:
[----:B-1----:R1:W2:Y:S02]  /*6a80*/  SYNCS.PHASECHK.TRANS64.TRYWAIT P0, [R64+URZ], R3 ;  /* 0x00000003400075a7 */ /* 0x0022a4000800017f */
[----:B--2---:R-:W-:Y:S05]  /*6a90*/  @!P0 NANOSLEEP.SYNCS 0x989680 ;  /* 0x009896800000895d */ /* 0x004fea0003900000 */
[----:B------:R-:W2:Y:S02]  /*6aa0*/  @!P0 SYNCS.PHASECHK.TRANS64 P0, [R64+URZ], R3 ;  /* 0x00000003400085a7 */ /* 0x000ea4000800007f */
[----:B--2---:R-:W-:Y:S05]  /*6ab0*/  @!P0 BRA `(.L_x_20) ;  /* 0xfffffffc00f08947 */ /* 0x004fea000383ffff */
[----:B------:R-:W-:Y:S05]  /*6ac0*/  BRA `(.L_x_149) ;  /* 0xffffffac00d47947 */ /* 0x000fea000383ffff */
.L_x_25:
[----:B--2---:R2:W3:Y:S02]  /*6ad0*/  SYNCS.PHASECHK.TRANS64.TRYWAIT P1, [R3+URZ], R0 ;  /* 0x00000000030075a7 */ /* 0x0044e4000802017f */
[----:B---3--:R-:W-:Y:S05]  /*6ae0*/  @!P1 NANOSLEEP.SYNCS 0x989680 ;  /* 0x009896800000995d */ /* 0x008fea0003900000 */
[----:B------:R-:W3:Y:S02]  /*6af0*/  @!P1 SYNCS.PHASECHK.TRANS64 P1, [R3+URZ], R0 ;  /* 0x00000000030095a7 */ /* 0x000ee4000802007f */
[----:B---3--:R-:W-:Y:S05]  /*6b00*/  @!P1 BRA `(.L_x_25) ;  /* 0xfffffffc00f09947 */ /* 0x008fea000383ffff */
[----:B------:R-:W-:Y:S05]  /*6b10*/  BRA `(.L_x_24) ;  /* 0xffffffb000387947 */ /* 0x000fea000383ffff */
.L_x_30:
[----:B--2---:R-:W-:-:S04]  /*6b20*/  IMAD.U32 R5, RZ, RZ, UR4 ;  /* 0x00000004ff057e24 */ /* 0x004fc8000f8e00ff */
[----:B------:R2:W3:Y:S03]  /*6b30*/  SYNCS.PHASECHK.TRANS64.TRYWAIT P1, [R5+URZ], R4 ;  /* 0x00000004050075a7 */ /* 0x0004e6000802017f */
[----:B---3--:R-:W-:Y:S05]  /*6b40*/  @!P1 NANOSLEEP.SYNCS 0x989680 ;  /* 0x009896800000995d */ /* 0x008fea0003900000 */
[----:B------:R-:W3:Y:S02]  /*6b50*/  @!P1 SYNCS.PHASECHK.TRANS64 P1, [R5+URZ], R4 ;  /* 0x00000004050095a7 */ /* 0x000ee4000802007f */
[----:B---3--:R-:W-:Y:S05]  /*6b60*/  @!P1 BRA `(.L_x_30) ;  /* 0xfffffffc00ec9947 */ /* 0x008fea000383ffff */
[----:B------:R-:W-:Y:S05]  /*6b70*/  BRA `(.L_x_29) ;  /* 0xffffffb000b07947 */ /* 0x000fea000383ffff */
.L_x_36:
[----:B-1----:R1:W2:Y:S02]  /*6b80*/  SYNCS.PHASECHK.TRANS64.TRYWAIT P0, [R64+URZ+0x10], R3 ;  /* 0x00001003400075a7 */ /* 0x0022a4000800017f */
[----:B--2---:R-:W-:Y:S05]  /*6b90*/  @!P0 NANOSLEEP.SYNCS 0x989680 ;  /* 0x009896800000895d */ /* 0x004fea0003900000 */
[----:B------:R-:W2:Y:S02]  /*6ba0*/  @!P0 SYNCS.PHASECHK.TRANS64 P0, [R64+URZ+0x10], R3 ;  /* 0x00001003400085a7 */ /* 0x000ea4000800007f */
[----:B--2---:R-:W-:Y:S05]  /*6bb0*/  @!P0 BRA `(.L_x_36) ;  /* 0xfffffffc00f08947 */ /* 0x004fea000383ffff */
[----:B------:R-:W-:Y:S05]  /*6bc0*/  BRA `(.L_x_150) ;  /* 0xffffffb400bc7947 */ /* 0x000fea000383ffff */
.L_x_105:
[----:B------:R-:W-:Y:S01]  /*6bd0*/  BSSY B1, `(.L_x_151) ;  /* 0x0000006000017945 */ /* 0x000fe20003800000 */
[----:B------:R-:W-:-:S07]  /*6be0*/  IMAD.MOV.U32 R15, RZ, RZ, -0x1 ;  /* 0xffffffffff0f7424 */ /* 0x000fce00078e00ff */
[----:B---3-5:R-:W-:Y:S05]  /*6bf0*/  WARPSYNC.COLLECTIVE R15, `(.L_x_152) ;  /* 0x000000000f0c7348 */ /* 0x028fea0003c00000 */
[----:B------:R-:W-:Y:S02]  /*6c00*/  ELECT P6, UR62, PT ;  /* 0x00000000003e782f */ /* 0x000fe400038c0000 */
[----:B------:R-:W-:Y:S01]  /*6c10*/  MOV R14, UR62 ;  /* 0x0000003e000e7c02 */ /* 0x000fe20008000f00 */
[----:B---3-5:R-:W-:Y:S10]  /*6c20*/  ENDCOLLECTIVE ;  /* 0x000000000000791b */ /* 0x028ff40003800000 */
.L_x_152:
[----:B------:R-:W-:Y:S05]  /*6c30*/  BSYNC B1 ;  /* 0x0000000000017941 */ /* 0x000fea0003800000 */
.L_x_151:
[----:B------:R-:W-:Y:S05]  /*6c40*/  BRA `(.L_x_153) ;  /* 0xffffffe000907947 */ /* 0x000fea000383ffff */
.L_x_108:
[----:B0-----:R0:W1:Y:S02]  /*6c50*/  SYNCS.PHASECHK.TRANS64.TRYWAIT P1, [R13+URZ+0xe0], R4 ;  /* 0x0000e0040d0075a7 */ /* 0x001064000802017f */
[----:B-1----:R-:W-:Y:S05]  /*6c60*/  @!P1 NANOSLEEP.SYNCS 0x989680 ;  /* 0x009896800000995d */ /* 0x002fea0003900000 */
[----:B------:R-:W1:Y:S02]  /*6c70*/  @!P1 SYNCS.PHASECHK.TRANS64 P1, [R13+URZ+0xe0], R4 ;  /* 0x0000e0040d0095a7 */ /* 0x000e64000802007f */
[----:B-1----:R-:W-:Y:S05]  /*6c80*/  @!P1 BRA `(.L_x_108) ;  /* 0xfffffffc00f09947 */ /* 0x002fea000383ffff */
[----:B------:R-:W-:Y:S05]  /*6c90*/  BRA `(.L_x_154) ;  /* 0xffffffe000cc7947 */ /* 0x000fea000383ffff */
.L_x_117:
[----:B------:R-:W-:Y:S01]  /*6ca0*/  BSSY B0, `(.L_x_155) ;  /* 0x0000006000007945 */ /* 0x000fe20003800000 */
[----:B------:R-:W-:-:S07]  /*6cb0*/  IMAD.MOV.U32 R15, RZ, RZ, -0x1 ;  /* 0xffffffffff0f7424 */ /* 0x000fce00078e00ff */
[----:B---3-5:R-:W-:Y:S05]  /*6cc0*/  WARPSYNC.COLLECTIVE R15, `(.L_x_156) ;  /* 0x000000000f0c7348 */ /* 0x028fea0003c00000 */
[----:B------:R-:W-:Y:S02]  /*6cd0*/  ELECT P6, UR62, PT ;  /* 0x00000000003e782f */ /* 0x000fe400038c0000 */
[----:B------:R-:W-:Y:S01]  /*6ce0*/  MOV R14, UR62 ;  /* 0x0000003e000e7c02 */ /* 0x000fe20008000f00 */
[----:B---3-5:R-:W-:Y:S10]  /*6cf0*/  ENDCOLLECTIVE ;  /* 0x000000000000791b */ /* 0x028ff40003800000 */
.L_x_156:
[----:B------:R-:W-:Y:S05]  /*6d00*/  BSYNC B0 ;  /* 0x0000000000007941 */ /* 0x000fea0003800000 */
.L_x_155:
[----:B------:R-:W-:Y:S05]  /*6d10*/  BRA `(.L_x_157) ;  /* 0xffffffec00447947 */ /* 0x000fea000383ffff */
.L_x_121:
[----:B0-----:R0:W1:Y:S02]  /*6d20*/  SYNCS.PHASECHK.TRANS64.TRYWAIT P0, [R7+URZ], R2 ;  /* 0x00000002070075a7 */ /* 0x001064000800017f */
[----:B-1----:R-:W-:Y:S05]  /*6d30*/  @!P0 NANOSLEEP.SYNCS 0x989680 ;  /* 0x009896800000895d */ /* 0x002fea0003900000 */
[----:B------:R-:W1:Y:S02]  /*6d40*/  @!P0 SYNCS.PHASECHK.TRANS64 P0, [R7+URZ], R2 ;  /* 0x00000002070085a7 */ /* 0x000e64000800007f */
[----:B-1----:R-:W-:Y:S05]  /*6d50*/  @!P0 BRA `(.L_x_121) ;  /* 0xfffffffc00f08947 */ /* 0x002fea000383ffff */
[----:B------:R-:W-:Y:S05]  /*6d60*/  BRA `(.L_x_158) ;  /* 0xffffffec00847947 */ /* 0x000fea000383ffff */
.L_x_122:
[----:B0-----:R0:W1:Y:S02]  /*6d70*/  SYNCS.PHASECHK.TRANS64.TRYWAIT P0, [R9+URZ], R4 ;  /* 0x00000004090075a7 */ /* 0x001064000800017f */
[----:B-1----:R-:W-:Y:S05]  /*6d80*/  @!P0 NANOSLEEP.SYNCS 0x989680 ;  /* 0x009896800000895d */ /* 0x002fea0003900000 */
[----:B------:R-:W1:Y:S02]  /*6d90*/  @!P0 SYNCS.PHASECHK.TRANS64 P0, [R9+URZ], R4 ;  /* 0x00000004090085a7 */ /* 0x000e64000800007f */
[----:B-1----:R-:W-:Y:S05]  /*6da0*/  @!P0 BRA `(.L_x_122) ;  /* 0xfffffffc00f08947 */ /* 0x002fea000383ffff */
[----:B------:R-:W-:Y:S05]  /*6db0*/  BRA `(.L_x_159) ;  /* 0xffffffec00947947 */ /* 0x000fea000383ffff */
.L_x_123:
[----:B0-----:R0:W1:Y:S02]  /*6dc0*/  SYNCS.PHASECHK.TRANS64.TRYWAIT P0, [R6+URZ], R5 ;  /* 0x00000005060075a7 */ /* 0x001064000800017f */
[----:B-1----:R-:W-:Y:S05]  /*6dd0*/  @!P0 NANOSLEEP.SYNCS 0x989680 ;  /* 0x009896800000895d */ /* 0x002fea0003900000 */
[----:B------:R-:W1:Y:S02]  /*6de0*/  @!P0 SYNCS.PHASECHK.TRANS64 P0, [R6+URZ], R5 ;  /* 0x00000005060085a7 */ /* 0x000e64000800007f */
[----:B-1----:R-:W-:Y:S05]  /*6df0*/  @!P0 BRA `(.L_x_123) ;  /* 0xfffffffc00f08947 */ /* 0x002fea000383ffff */
[----:B------:R-:W-:Y:S05]  /*6e00*/  BRA `(.L_x_160) ;  /* 0xffffffec00a47947 */ /* 0x000fea000383ffff */
.L_x_124:
[----:B0-----:R0:W1:Y:S02]  /*6e10*/  SYNCS.PHASECHK.TRANS64.TRYWAIT P0, [R9+URZ], R4 ;  /* 0x00000004090075a7 */ /* 0x001064000800017f */
[----:B-1----:R-:W-:Y:S05]  /*6e20*/  @!P0 NANOSLEEP.SYNCS 0x989680 ;  /* 0x009896800000895d */ /* 0x002fea0003900000 */
[----:B------:R-:W1:Y:S02]  /*6e30*/  @!P0 SYNCS.PHASECHK.TRANS64 P0, [R9+URZ], R4 ;  /* 0x00000004090085a7 */ /* 0x000e64000800007f */
[----:B-1----:R-:W-:Y:S05]  /*6e40*/  @!P0 BRA `(.L_x_124) ;  /* 0xfffffffc00f08947 */ /* 0x002fea000383ffff */
[----:B------:R-:W-:Y:S05]  /*6e50*/  BRA `(.L_x_161) ;  /* 0xffffffec00b47947 */ /* 0x000fea000383ffff */
.L_x_125:
[----:B0-----:R0:W1:Y:S02]  /*6e60*/  SYNCS.PHASECHK.TRANS64.TRYWAIT P0, [R6+URZ], R5 ;  /* 0x00000005060075a7 */ /* 0x001064000800017f */
[----:B-1----:R-:W-:Y:S05]  /*6e70*/  @!P0 NANOSLEEP.SYNCS 0x989680 ;  /* 0x009896800000895d */ /* 0x002fea0003900000 */
[----:B------:R-:W1:Y:S02]  /*6e80*/  @!P0 SYNCS.PHASECHK.TRANS64 P0, [R6+URZ], R5 ;  /* 0x00000005060085a7 */ /* 0x000e64000800007f */
[----:B-1----:R-:W-:Y:S05]  /*6e90*/  @!P0 BRA `(.L_x_125) ;  /* 0xfffffffc00f08947 */ /* 0x002fea000383ffff */
[----:B------:R-:W-:Y:S05]  /*6ea0*/  BRA `(.L_x_162) ;  /* 0xffffffec00c47947 */ /* 0x000fea000383ffff */
.L_x_126:
[----:B0-----:R0:W1:Y:S02]  /*6eb0*/  SYNCS.PHASECHK.TRANS64.TRYWAIT P0, [R9+URZ], R4 ;  /* 0x00000004090075a7 */ /* 0x001064000800017f */
[----:B-1----:R-:W-:Y:S05]  /*6ec0*/  @!P0 NANOSLEEP.SYNCS 0x989680 ;  /* 0x009896800000895d */ /* 0x002fea0003900000 */
[----:B------:R-:W1:Y:S02]  /*6ed0*/  @!P0 SYNCS.PHASECHK.TRANS64 P0, [R9+URZ], R4 ;  /* 0x00000004090085a7 */ /* 0x000e64000800007f */
[----:B-1----:R-:W-:Y:S05]  /*6ee0*/  @!P0 BRA `(.L_x_126) ;  /* 0xfffffffc00f08947 */ /* 0x002fea000383ffff */
[----:B------:R-:W-:Y:S05]  /*6ef0*/  BRA `(.L_x_163) ;  /* 0xffffffec00d47947 */ /* 0x000fea000383ffff */
.L_x_127:
[----:B0-----:R0:W1:Y:S02]  /*6f00*/  SYNCS.PHASECHK.TRANS64.TRYWAIT P0, [R6+URZ], R5 ;  /* 0x00000005060075a7 */ /* 0x001064000800017f */
[----:B-1----:R-:W-:Y:S05]  /*6f10*/  @!P0 NANOSLEEP.SYNCS 0x989680 ;  /* 0x009896800000895d */ /* 0x002fea0003900000 */
[----:B------:R-:W1:Y:S02]  /*6f20*/  @!P0 SYNCS.PHASECHK.TRANS64 P0, [R6+URZ], R5 ;  /* 0x00000005060085a7 */ /* 0x000e64000800007f */
[----:B-1----:R-:W-:Y:S05]  /*6f30*/  @!P0 BRA `(.L_x_127) ;  /* 0xfffffffc00f08947 */ /* 0x002fea000383ffff */
[----:B------:R-:W-:Y:S05]  /*6f40*/  BRA `(.L_x_164) ;  /* 0xffffffec00e47947 */ /* 0x000fea000383ffff */
.L_x_128:
[----:B0-----:R0:W1:Y:S02]  /*6f50*/  SYNCS.PHASECHK.TRANS64.TRYWAIT P0, [R9+URZ], R4 ;  /* 0x00000004090075a7 */ /* 0x001064000800017f */
[----:B-1----:R-:W-:Y:S05]  /*6f60*/  @!P0 NANOSLEEP.SYNCS 0x989680 ;  /* 0x009896800000895d */ /* 0x002fea0003900000 */
[----:B------:R-:W1:Y:S02]  /*6f70*/  @!P0 SYNCS.PHASECHK.TRANS64 P0, [R9+URZ], R4 ;  /* 0x00000004090085a7 */ /* 0x000e64000800007f */
[----:B-1----:R-:W-:Y:S05]  /*6f80*/  @!P0 BRA `(.L_x_128) ;  /* 0xfffffffc00f08947 */ /* 0x002fea000383ffff */
[----:B------:R-:W-:Y:S05]  /*6f90*/  BRA `(.L_x_165) ;  /* 0xffffffec00f47947 */ /* 0x000fea000383ffff */
.L_x_129:
[----:B0-----:R0:W1:Y:S02]  /*6fa0*/  SYNCS.PHASECHK.TRANS64.TRYWAIT P0, [R6+URZ], R5 ;  /* 0x00000005060075a7 */ /* 0x001064000800017f */
[----:B-1----:R-:W-:Y:S05]  /*6fb0*/  @!P0 NANOSLEEP.SYNCS 0x989680 ;  /* 0x009896800000895d */ /* 0x002fea0003900000 */
[----:B------:R-:W1:Y:S02]  /*6fc0*/  @!P0 SYNCS.PHASECHK.TRANS64 P0, [R6+URZ], R5 ;  /* 0x00000005060085a7 */ /* 0x000e64000800007f */
[----:B-1----:R-:W-:Y:S05]  /*6fd0*/  @!P0 BRA `(.L_x_129) ;  /* 0xfffffffc00f08947 */ /* 0x002fea000383ffff */
[----:B------:R-:W-:Y:S05]  /*6fe0*/  BRA `(.L_x_166) ;  /* 0xfffffff000047947 */ /* 0x000fea000383ffff */
.L_x_130:
[----:B0-----:R0:W1:Y:S02]  /*6ff0*/  SYNCS.PHASECHK.TRANS64.TRYWAIT P0, [R9+URZ], R4 ;  /* 0x00000004090075a7 */ /* 0x001064000800017f */
[----:B-1----:R-:W-:Y:S05]  /*7000*/  @!P0 NANOSLEEP.SYNCS 0x989680 ;  /* 0x009896800000895d */ /* 0x002fea0003900000 */
[----:B------:R-:W1:Y:S02]  /*7010*/  @!P0 SYNCS.PHASECHK.TRANS64 P0, [R9+URZ], R4 ;  /* 0x00000004090085a7 */ /* 0x000e64000800007f */
[----:B-1----:R-:W-:Y:S05]  /*7020*/  @!P0 BRA `(.L_x_130) ;  /* 0xfffffffc00f08947 */ /* 0x002fea000383ffff */
[----:B------:R-:W-:Y:S05]  /*7030*/  BRA `(.L_x_167) ;  /* 0xfffffff000147947 */ /* 0x000fea000383ffff */
.L_x_131:
[----:B0-----:R0:W1:Y:S02]  /*7040*/  SYNCS.PHASECHK.TRANS64.TRYWAIT P0, [R6+URZ], R5 ;  /* 0x00000005060075a7 */ /* 0x001064000800017f */
[----:B-1----:R-:W-:Y:S05]  /*7050*/  @!P0 NANOSLEEP.SYNCS 0x989680 ;  /* 0x009896800000895d */ /* 0x002fea0003900000 */
[----:B------:R-:W1:Y:S02]  /*7060*/  @!P0 SYNCS.PHASECHK.TRANS64 P0, [R6+URZ], R5 ;  /* 0x00000005060085a7 */ /* 0x000e64000800007f */
[----:B-1----:R-:W-:Y:S05]  /*7070*/  @!P0 BRA `(.L_x_131) ;  /* 0xfffffffc00f08947 */ /* 0x002fea000383ffff */
[----:B------:R-:W-:Y:S05]  /*7080*/  BRA `(.L_x_168) ;  /* 0xfffffff000247947 */ /* 0x000fea000383ffff */
.L_x_132:
[----:B0-----:R0:W1:Y:S02]  /*7090*/  SYNCS.PHASECHK.TRANS64.TRYWAIT P0, [R9+URZ], R4 ;  /* 0x00000004090075a7 */ /* 0x001064000800017f */
[----:B-1----:R-:W-:Y:S05]  /*70a0*/  @!P0 NANOSLEEP.SYNCS 0x989680 ;  /* 0x009896800000895d */ /* 0x002fea0003900000 */
[----:B------:R-:W1:Y:S02]  /*70b0*/  @!P0 SYNCS.PHASECHK.TRANS64 P0, [R9+URZ], R4 ;  /* 0x00000004090085a7 */ /* 0x000e64000800007f */
[----:B-1----:R-:W-:Y:S05]  /*70c0*/  @!P0 BRA `(.L_x_132) ;  /* 0xfffffffc00f08947 */ /* 0x002fea000383ffff */
[----:B------:R-:W-:Y:S05]  /*70d0*/  BRA `(.L_x_169) ;  /* 0xfffffff000347947 */ /* 0x000fea000383ffff */
.L_x_133:
[----:B0-----:R0:W1:Y:S02]  /*70e0*/  SYNCS.PHASECHK.TRANS64.TRYWAIT P0, [R6+URZ], R5 ;  /* 0x00000005060075a7 */ /* 0x001064000800017f */
[----:B-1----:R-:W-:Y:S05]  /*70f0*/  @!P0 NANOSLEEP.SYNCS 0x989680 ;  /* 0x009896800000895d */ /* 0x002fea0003900000 */
[----:B------:R-:W1:Y:S02]  /*7100*/  @!P0 SYNCS.PHASECHK.TRANS64 P0, [R6+URZ], R5 ;  /* 0x00000005060085a7 */ /* 0x000e64000800007f */
[----:B-1----:R-:W-:Y:S05]  /*7110*/  @!P0 BRA `(.L_x_133) ;  /* 0xfffffffc00f08947 */ /* 0x002fea000383ffff */
[----:B------:R-:W-:Y:S05]  /*7120*/  BRA `(.L_x_170) ;  /* 0xfffffff000447947 */ /* 0x000fea000383ffff */
.L_x_134:
[----:B0-----:R0:W1:Y:S02]  /*7130*/  SYNCS.PHASECHK.TRANS64.TRYWAIT P0, [R9+URZ], R4 ;  /* 0x00000004090075a7 */ /* 0x001064000800017f */
[----:B-1----:R-:W-:Y:S05]  /*7140*/  @!P0 NANOSLEEP.SYNCS 0x989680 ;  /* 0x009896800000895d */ /* 0x002fea0003900000 */
[----:B------:R-:W1:Y:S02]  /*7150*/  @!P0 SYNCS.PHASECHK.TRANS64 P0, [R9+URZ], R4 ;  /* 0x00000004090085a7 */ /* 0x000e64000800007f */
[----:B-1----:R-:W-:Y:S05]  /*7160*/  @!P0 BRA `(.L_x_134) ;  /* 0xfffffffc00f08947 */ /* 0x002fea000383ffff */
[----:B------:R-:W-:Y:S05]  /*7170*/  BRA `(.L_x_171) ;  /* 0xfffffff000547947 */ /* 0x000fea000383ffff */
.L_x_135:
[----:B0-----:R0:W1:Y:S02]  /*7180*/  SYNCS.PHASECHK.TRANS64.TRYWAIT P0, [R6+URZ], R5 ;  /* 0x00000005060075a7 */ /* 0x001064000800017f */
[----:B-1----:R-:W-:Y:S05]  /*7190*/  @!P0 NANOSLEEP.SYNCS 0x989680 ;  /* 0x009896800000895d */ /* 0x002fea0003900000 */
[----:B------:R-:W1:Y:S02]  /*71a0*/  @!P0 SYNCS.PHASECHK.TRANS64 P0, [R6+URZ], R5 ;  /* 0x00000005060085a7 */ /* 0x000e64000800007f */
[----:B-1----:R-:W-:Y:S05]  /*71b0*/  @!P0 BRA `(.L_x_135) ;  /* 0xfffffffc00f08947 */ /* 0x002fea000383ffff */
[----:B------:R-:W-:Y:S05]  /*71c0*/  BRA `(.L_x_172) ;  /* 0xfffffff000647947 */ /* 0x000fea000383ffff */
.L_x_136:
[----:B0-----:R0:W1:Y:S02]  /*71d0*/  SYNCS.PHASECHK.TRANS64.TRYWAIT P0, [R9+URZ], R4 ;  /* 0x00000004090075a7 */ /* 0x001064000800017f */
[----:B-1----:R-:W-:Y:S05]  /*71e0*/  @!P0 NANOSLEEP.SYNCS 0x989680 ;  /* 0x009896800000895d */ /* 0x002fea0003900000 */
[----:B------:R-:W1:Y:S02]  /*71f0*/  @!P0 SYNCS.PHASECHK.TRANS64 P0, [R9+URZ], R4 ;  /* 0x00000004090085a7 */ /* 0x000e64000800007f */
[----:B-1----:R-:W-:Y:S05]  /*7200*/  @!P0 BRA `(.L_x_136) ;  /* 0xfffffffc00f08947 */ /* 0x002fea000383ffff */
[----:B------:R-:W-:Y:S05]  /*7210*/  BRA `(.L_x_173) ;  /* 0xfffffff000747947 */ /* 0x000fea000383ffff */
.L_x_137:
[----:B0-----:R0:W1:Y:S02]  /*7220*/  SYNCS.PHASECHK.TRANS64.TRYWAIT P0, [R6+URZ], R5 ;  /* 0x00000005060075a7 */ /* 0x001064000800017f */
[----:B-1----:R-:W-:Y:S05]  /*7230*/  @!P0 NANOSLEEP.SYNCS 0x989680 ;  /* 0x009896800000895d */ /* 0x002fea0003900000 */
[----:B------:R-:W1:Y:S02]  /*7240*/  @!P0 SYNCS.PHASECHK.TRANS64 P0, [R6+URZ], R5 ;  /* 0x00000005060085a7 */ /* 0x000e64000800007f */
[----:B-1----:R-:W-:Y:S05]  /*7250*/  @!P0 BRA `(.L_x_137) ;  /* 0xfffffffc00f08947 */ /* 0x002fea000383ffff */
[----:B------:R-:W-:Y:S05]  /*7260*/  BRA `(.L_x_174) ;  /* 0xfffffff000847947 */ /* 0x000fea000383ffff */
.L_x_138:
[----:B0-----:R0:W1:Y:S02]  /*7270*/  SYNCS.PHASECHK.TRANS64.TRYWAIT P0, [R9+URZ], R4 ;  /* 0x00000004090075a7 */ /* 0x001064000800017f */
[----:B-1----:R-:W-:Y:S05]  /*7280*/  @!P0 NANOSLEEP.SYNCS 0x989680 ;  /* 0x009896800000895d */ /* 0x002fea0003900000 */
[----:B------:R-:W1:Y:S02]  /*7290*/  @!P0 SYNCS.PHASECHK.TRANS64 P0, [R9+URZ], R4 ;  /* 0x00000004090085a7 */ /* 0x000e64000800007f */
[----:B-1----:R-:W-:Y:S05]  /*72a0*/  @!P0 BRA `(.L_x_138) ;  /* 0xfffffffc00f08947 */ /* 0x002fea000383ffff */
[----:B------:R-:W-:Y:S05]  /*72b0*/  BRA `(.L_x_175) ;  /* 0xfffffff000947947 */ /* 0x000fea000383ffff */
.L_x_139:
[----:B0-----:R0:W1:Y:S02]  /*72c0*/  SYNCS.PHASECHK.TRANS64.TRYWAIT P0, [R6+URZ], R5 ;  /* 0x00000005060075a7 */ /* 0x001064000800017f */
[----:B-1----:R-:W-:Y:S05]  /*72d0*/  @!P0 NANOSLEEP.SYNCS 0x989680 ;  /* 0x009896800000895d */ /* 0x002fea0003900000 */
[----:B------:R-:W1:Y:S02]  /*72e0*/  @!P0 SYNCS.PHASECHK.TRANS64 P0, [R6+URZ], R5 ;  /* 0x00000005060085a7 */ /* 0x000e64000800007f */
[----:B-1----:R-:W-:Y:S05]  /*72f0*/  @!P0 BRA `(.L_x_139) ;  /* 0xfffffffc00f08947 */ /* 0x002fea000383ffff */
[----:B------:R-:W-:Y:S05]  /*7300*/  BRA `(.L_x_176) ;  /* 0xfffffff000a47947 */ /* 0x000fea000383ffff */
.L_x_140:
[----:B0-----:R0:W1:Y:S02]  /*7310*/  SYNCS.PHASECHK.TRANS64.TRYWAIT P0, [R9+URZ], R4 ;  /* 0x00000004090075a7 */ /* 0x001064000800017f */
[----:B-1----:R-:W-:Y:S05]  /*7320*/  @!P0 NANOSLEEP.SYNCS 0x989680 ;  /* 0x009896800000895d */ /* 0x002fea0003900000 */
[----:B------:R-:W1:Y:S02]  /*7330*/  @!P0 SYNCS.PHASECHK.TRANS64 P0, [R9+URZ], R4 ;  /* 0x00000004090085a7 */ /* 0x000e64000800007f */
[----:B-1----:R-:W-:Y:S05]  /*7340*/  @!P0 BRA `(.L_x_140) ;  /* 0xfffffffc00f08947 */ /* 0x002fea000383ffff */
[----:B------:R-:W-:Y:S05]  /*7350*/  BRA `(.L_x_177) ;  /* 0xfffffff000b47947 */ /* 0x000fea000383ffff */
.L_x_141:
[----:B0-----:R0:W1:Y:S02]  /*7360*/  SYNCS.PHASECHK.TRANS64.TRYWAIT P0, [R6+URZ], R5 ;  /* 0x00000005060075a7 */ /* 0x001064000800017f */
[----:B-1----:R-:W-:Y:S05]  /*7370*/  @!P0 NANOSLEEP.SYNCS 0x989680 ;  /* 0x009896800000895d */ /* 0x002fea0003900000 */
[----:B------:R-:W1:Y:S02]  /*7380*/  @!P0 SYNCS.PHASECHK.TRANS64 P0, [R6+URZ], R5 ;  /* 0x00000005060085a7 */ /* 0x000e64000800007f */
[----:B-1----:R-:W-:Y:S05]  /*7390*/  @!P0 BRA `(.L_x_141) ;  /* 0xfffffffc00f08947 */ /* 0x002fea000383ffff */
[----:B------:R-:W-:Y:S05]  /*73a0*/  BRA `(.L_x_178) ;  /* 0xfffffff000c47947 */ /* 0x000fea000383ffff */
.L_x_142:
[----:B0-----:R0:W1:Y:S02]  /*73b0*/  SYNCS.PHASECHK.TRANS64.TRYWAIT P0, [R9+URZ], R4 ;  /* 0x00000004090075a7 */ /* 0x001064000800017f */
[----:B-1----:R-:W-:Y:S05]  /*73c0*/  @!P0 NANOSLEEP.SYNCS 0x989680 ;  /* 0x009896800000895d */ /* 0x002fea0003900000 */
[----:B------:R-:W1:Y:S02]  /*73d0*/  @!P0 SYNCS.PHASECHK.TRANS64 P0, [R9+URZ], R4 ;  /* 0x00000004090085a7 */ /* 0x000e64000800007f */
[----:B-1----:R-:W-:Y:S05]  /*73e0*/  @!P0 BRA `(.L_x_142) ;  /* 0xfffffffc00f08947 */ /* 0x002fea000383ffff */
[----:B------:R-:W-:Y:S05]  /*73f0*/  BRA `(.L_x_179) ;  /* 0xfffffff000d47947 */ /* 0x000fea000383ffff */
.L_x_143:
[----:B0-----:R0:W1:Y:S02]  /*7400*/  SYNCS.PHASECHK.TRANS64.TRYWAIT P0, [R6+URZ], R5 ;  /* 0x00000005060075a7 */ /* 0x001064000800017f */
[----:B-1----:R-:W-:Y:S05]  /*7410*/  @!P0 NANOSLEEP.SYNCS 0x989680 ;  /* 0x009896800000895d */ /* 0x002fea0003900000 */
[----:B------:R-:W1:Y:S02]  /*7420*/  @!P0 SYNCS.PHASECHK.TRANS64 P0, [R6+URZ], R5 ;  /* 0x00000005060085a7 */ /* 0x000e64000800007f */
[----:B-1----:R-:W-:Y:S05]  /*7430*/  @!P0 BRA `(.L_x_143) ;  /* 0xfffffffc00f08947 */ /* 0x002fea000383ffff */
[----:B------:R-:W-:Y:S05]  /*7440*/  BRA `(.L_x_180) ;  /* 0xfffffff000e47947 */ /* 0x000fea000383ffff */
.L_x_144:
[----:B0-----:R0:W1:Y:S02]  /*7450*/  SYNCS.PHASECHK.TRANS64.TRYWAIT P0, [R9+URZ], R4 ;  /* 0x00000004090075a7 */ /* 0x001064000800017f */
[----:B-1----:R-:W-:Y:S05]  /*7460*/  @!P0 NANOSLEEP.SYNCS 0x989680 ;  /* 0x009896800000895d */ /* 0x002fea0003900000 */
[----:B------:R-:W1:Y:S02]  /*7470*/  @!P0 SYNCS.PHASECHK.TRANS64 P0, [R9+URZ], R4 ;  /* 0x00000004090085a7 */ /* 0x000e64000800007f */
[----:B-1----:R-:W-:Y:S05]  /*7480*/  @!P0 BRA `(.L_x_144) ;  /* 0xfffffffc00f08947 */ /* 0x002fea000383ffff */
[----:B------:R-:W-:Y:S05]  /*7490*/  BRA `(.L_x_181) ;  /* 0xfffffff000f47947 */ /* 0x000fea000383ffff */
.L_x_145:
[----:B0-----:R0:W1:Y:S02]  /*74a0*/  SYNCS.PHASECHK.TRANS64.TRYWAIT P0, [R6+URZ], R5 ;  /* 0x00000005060075a7 */ /* 0x001064000800017f */
[----:B-1----:R-:W-:Y:S05]  /*74b0*/  @!P0 NANOSLEEP.SYNCS 0x989680 ;  /* 0x009896800000895d */ /* 0x002fea0003900000 */
[----:B------:R-:W1:Y:S02]  /*74c0*/  @!P0 SYNCS.PHASECHK.TRANS64 P0, [R6+URZ], R5 ;  /* 0x00000005060085a7 */ /* 0x000e64000800007f */
[----:B-1----:R-:W-:Y:S05]  /*74d0*/  @!P0 BRA `(.L_x_145) ;  /* 0xfffffffc00f08947 */ /* 0x002fea000383ffff */
[----:B------:R-:W-:Y:S05]  /*74e0*/  BRA `(.L_x_182) ;  /* 0xfffffff400047947 */ /* 0x000fea000383ffff */
.L_x_146:
[----:B0-----:R0:W1:Y:S02]  /*74f0*/  SYNCS.PHASECHK.TRANS64.TRYWAIT P0, [R9+URZ], R4 ;  /* 0x00000004090075a7 */ /* 0x001064000800017f */
[----:B-1----:R-:W-:Y:S05]  /*7500*/  @!P0 NANOSLEEP.SYNCS 0x989680 ;  /* 0x009896800000895d */ /* 0x002fea0003900000 */
[----:B------:R-:W1:Y:S02]  /*7510*/  @!P0 SYNCS.PHASECHK.TRANS64 P0, [R9+URZ], R4 ;  /* 0x00000004090085a7 */ /* 0x000e64000800007f */
[----:B-1----:R-:W-:Y:S05]  /*7520*/  @!P0 BRA `(.L_x_146) ;  /* 0xfffffffc00f08947 */ /* 0x002fea000383ffff */
[----:B------:R-:W-:Y:S05]  /*7530*/  BRA `(.L_x_183) ;  /* 0xfffffff400147947 */ /* 0x000fea000383ffff */
.L_x_147:
[----:B-1----:R1:W2:Y:S02]  /*7540*/  SYNCS.PHASECHK.TRANS64.TRYWAIT P0, [R6+URZ], R5 ;  /* 0x00000005060075a7 */ /* 0x0022a4000800017f */
[----:B--2---:R-:W-:Y:S05]  /*7550*/  @!P0 NANOSLEEP.SYNCS 0x989680 ;  /* 0x009896800000895d */ /* 0x004fea0003900000 */
[----:B------:R-:W2:Y:S02]  /*7560*/  @!P0 SYNCS.PHASECHK.TRANS64 P0, [R6+URZ], R5 ;  /* 0x00000005060085a7 */ /* 0x000ea4000800007f */
[----:B--2---:R-:W-:Y:S05]  /*7570*/  @!P0 BRA `(.L_x_147) ;  /* 0xfffffffc00f08947 */ /* 0x004fea000383ffff */
[----:B------:R-:W-:Y:S05]  /*7580*/  BRA `(.L_x_184) ;  /* 0xfffffff4001c7947 */ /* 0x000fea000383ffff */
.L_x_185:
[----:B------:R-:W-:-:S00]  /*7590*/  BRA `(.L_x_185) ;  /* 0xfffffffc00fc7947 */ /* 0x000fc0000383ffff */
[----:B------:R-:W-:-:S00]  /*75a0*/  NOP ;  /* 0x0000000000007918 */ /* 0x000fc00000000000 */
        /* <DEDUP_REMOVED lines=13> */
.L_x_186:


//--------------------- .nv.global.init           --------------------------
	.section	.nv.global.init,"aw",@progbits
.nv.global.init:
	.type		$str$22,@object
	.size		$str$22,($str$23 - $str$22)
$str$22:
        /*0000*/ 	.byte	0x6b, 0x5f, 0x74, 0x69, 0x6c, 0x65, 0x5f, 0x63, 0x6f, 0x75, 0x6e, 0x74, 0x20, 0x3e, 0x3d, 0x20
        /*0010*/ 	.byte	0x31, 0x00
	.type		$str$23,@object
	.size		$str$23,(__unnamed_1 - $str$23)
$str$23:
        /*0012*/ 	.byte	0x2f, 0x74, 0x6d, 0x70, 0x2f, 0x63, 0x75, 0x74, 0x6c, 0x61, 0x73, 0x73, 0x5f, 0x73, 0x77, 0x65
        /*0022*/ 	.byte	0x65, 0x70, 0x5f, 0x73, 0x72, 0x63, 0x2f, 0x69, 0x6e, 0x63, 0x6c, 0x75, 0x64, 0x65, 0x2f, 0x63
        /*0032*/ 	.byte	0x75, 0x74, 0x6c, 0x61, 0x73, 0x73, 0x2f, 0x67, 0x65, 0x6d, 0x6d, 0x2f, 0x63, 0x6f, 0x6c, 0x6c
        /*0042*/ 	.byte	0x65, 0x63, 0x74, 0x69, 0x76, 0x65, 0x2f, 0x73, 0x6d, 0x39, 0x30, 0x5f, 0x6d, 0x6d, 0x61, 0x5f
        /*0052*/ 	.byte	0x74, 0x6d, 0x61, 0x5f, 0x67, 0x6d, 0x6d, 0x61, 0x5f, 0x73, 0x73, 0x5f, 0x77, 0x61, 0x72, 0x70
        /*0062*/ 	.byte	0x73, 0x70, 0x65, 0x63, 0x69, 0x61, 0x6c, 0x69, 0x7a, 0x65, 0x64, 0x2e, 0x68, 0x70, 0x70, 0x00
	.type		__unnamed_1,@object
	.size		__unnamed_1,(.L_0 - __unnamed_1)
__unnamed_1:
        /*0072*/ 	.byte	0x76, 0x6f, 0x69, 0x64, 0x20, 0x63, 0x75, 0x74, 0x6c, 0x61, 0x73, 0x73, 0x3a, 0x3a, 0x67, 0x65
        /* <DEDUP_REMOVED lines=179> */
        /*0bb2*/ 	.byte	0x75, 0x74, 0x65, 0x3a, 0x3a, 0x69, 0x64, 0x65, 0x6e, 0x74, 0x69, 0x74, 0x79, 0x5d, 0x00
.L_0:


//--------------------- .nv.shared._ZN7cutlass13device_kernelINS_4gemm6kernel13GemmUniversalIN4cute5tupleIJiiiiEEENS1_10collective13CollectiveMmaINS1_34MainloopSm90TmaGmmaWarpSpecializedILi28ENS5_IJNS4_1CILi1EEENSA_ILi8EEESB_EEENS1_32KernelTmaWarpSpecializedPingpongEEENS5_IJNSA_ILi64EEESG_NSA_ILi32EEEEEENS_6half_tENS5_IJlSB_lEEESJ_SK_NS4_8TiledMMAINS4_8MMA_AtomIJNS4_4SM904GMMA25MMA_64x64x16_F32F16F16_SSILNSO_5MajorE0ELSQ_0ELNSO_7ScaleInE1ELSR_1EEEEEENS4_6LayoutINS5_IJSB_SB_SB_EEENS5_IJNSA_ILi0EEESW_SW_EEEEENS5_IJNS4_10UnderscoreESZ_SZ_EEEEENS4_23SM90_TMA_LOAD_MULTICASTENS4_14ComposedLayoutINS4_7SwizzleILi2ELi4ELi3EEENS4_18smem_ptr_flag_bitsILi16EEENSU_INS5_IJSC_SH_EEENS5_IJSH_SB_EEEEEEEvNS4_8identityENS4_13SM90_TMA_LOADES1B_vS1C_EENS_8epilogue10collective6detail29Sm90TmaWarpSpecializedAdapterINS1G_15DefaultEpilogueISJ_SK_SK_NS1F_6thread17LinearCombinationISJ_Li1EffLNS1K_9ScaleType4KindE0ELNS_15FloatRoundStyleE2ESJ_EENS1_15EpilogueDefaultEEEEEvvEEEEvNT_6ParamsE --------------------------
	.section	.nv.shared._ZN7cutlass13device_kernelINS_4gemm6kernel13GemmUniversalIN4cute5tupleIJiiiiEEENS1_10collective13CollectiveMmaINS1_34MainloopSm90TmaGmmaWarpSpecializedILi28ENS5_IJNS4_1CILi1EEENSA_ILi8EEESB_EEENS1_32KernelTmaWarpSpecializedPingpongEEENS5_IJNSA_ILi64EEESG_NSA_ILi32EEEEEENS_6half_tENS5_IJlSB_lEEESJ_SK_NS4_8TiledMMAINS4_8MMA_AtomIJNS4_4SM904GMMA25MMA_64x64x16_F32F16F16_SSILNSO_5MajorE0ELSQ_0ELNSO_7ScaleInE1ELSR_1EEEEEENS4_6LayoutINS5_IJSB_SB_SB_EEENS5_IJNSA_ILi0EEESW_SW_EEEEENS5_IJNS4_10UnderscoreESZ_SZ_EEEEENS4_23SM90_TMA_LOAD_MULTICASTENS4_14ComposedLayoutINS4_7SwizzleILi2ELi4ELi3EEENS4_18smem_ptr_flag_bitsILi16EEENSU_INS5_IJSC_SH_EEENS5_IJSH_SB_EEEEEEEvNS4_8identityENS4_13SM90_TMA_LOADES1B_vS1C_EENS_8epilogue10collective6detail29Sm90TmaWarpSpecializedAdapterINS1G_15DefaultEpilogueISJ_SK_SK_NS1F_6thread17LinearCombinationISJ_Li1EffLNS1K_9ScaleType4KindE0ELNS_15FloatRoundStyleE2ESJ_EENS1_15EpilogueDefaultEEEEEvvEEEEvNT_6ParamsE,"aw",@nobits
	.sectionflags	@""
	.align	16
	.zero		1024


//--------------------- .nv.shared.reserved.0     --------------------------
	.section	.nv.shared.reserved.0,"aw",@nobits
	.weak		__nv_reservedSMEM_offset_0_alias
	.size		__nv_reservedSMEM_offset_0_alias, 0, 0
	.other		__nv_reservedSMEM_offset_0_alias,@"STO_CUDA_RESERVED_SHARED STV_DEFAULT"
__nv_reservedSMEM_offset_0_alias:
	.zero		0


//--------------------- .nv.global                --------------------------
	.section	.nv.global,"aw",@nobits
.nv.global:
	.type		_ZN40_INTERNAL_3aab7401_4_k_cu_b79b6f14_224544cute1_E,@object
	.size		_ZN40_INTERNAL_3aab7401_4_k_cu_b79b6f14_224544cute1_E,(_ZN40_INTERNAL_3aab7401_4_k_cu_b79b6f14_224544cuda3std3__45__cpo6cbeginE - _ZN40_INTERNAL_3aab7401_4_k_cu_b79b6f14_224544cute1_E)
_ZN40_INTERNAL_3aab7401_4_k_cu_b79b6f14_224544cute1_E:
	.zero		1
	.type		_ZN40_INTERNAL_3aab7401_4_k_cu_b79b6f14_224544cuda3std3__45__cpo6cbeginE,@object
	.size		_ZN40_INTERNAL_3aab7401_4_k_cu_b79b6f14_224544cuda3std3__45__cpo6cbeginE,(_ZN40_INTERNAL_3aab7401_4_k_cu_b79b6f14_224544cuda3std3__48in_placeE - _ZN40_INTERNAL_3aab7401_4_k_cu_b79b6f14_224544cuda3std3__45__cpo6cbeginE)
_ZN40_INTERNAL_3aab7401_4_k_cu_b79b6f14_224544cuda3std3__45__cpo6cbeginE:
	.zero		1
	.type		_ZN40_INTERNAL_3aab7401_4_k_cu_b79b6f14_224544cuda3std3__48in_placeE,@object
	.size		_ZN40_INTERNAL_3aab7401_4_k_cu_b79b6f14_224544cuda3std3__48in_placeE,(_ZN40_INTERNAL_3aab7401_4_k_cu_b79b6f14_224544cuda3std6ranges3__45__cpo9iter_moveE - _ZN40_INTERNAL_3aab7401_4_k_cu_b79b6f14_224544cuda3std3__48in_placeE)
_ZN40_INTERNAL_3aab7401_4_k_cu_b79b6f14_224544cuda3std3__48in_placeE:
	.zero		1
	.type		_ZN40_INTERNAL_3aab7401_4_k_cu_b79b6f14_224544cuda3std6ranges3__45__cpo9iter_moveE,@object
	.size		_ZN40_INTERNAL_3aab7401_4_k_cu_b79b6f14_224544cuda3std6ranges3__45__cpo9iter_moveE,(_ZN40_INTERNAL_3aab7401_4_k_cu_b79b6f14_224544cuda3std3__45__cpo5beginE - _ZN40_INTERNAL_3aab7401_4_k_cu_b79b6f14_224544cuda3std6ranges3__45__cpo9iter_moveE)
_ZN40_INTERNAL_3aab7401_4_k_cu_b79b6f14_224544cuda3std6ranges3__45__cpo9iter_moveE:
	.zero		1
	.type		_ZN40_INTERNAL_3aab7401_4_k_cu_b79b6f14_224544cuda3std3__45__cpo5beginE,@object
	.size		_ZN40_INTERNAL_3aab7401_4_k_cu_b79b6f14_224544cuda3std3__45__cpo5beginE,(_ZN40_INTERNAL_3aab7401_4_k_cu_b79b6f14_224544cuda3std3__442_GLOBAL__N__3aab7401_4_k_cu_b79b6f14_224546ignoreE - _ZN40_INTERNAL_3aab7401_4_k_cu_b79b6f14_224544cuda3std3__45__cpo5beginE)
_ZN40_INTERNAL_3aab7401_4_k_cu_b79b6f14_224544cuda3std3__45__cpo5beginE:
	.zero		1
	.type		_ZN40_INTERNAL_3aab7401_4_k_cu_b79b6f14_224544cuda3std3__442_GLOBAL__N__3aab7401_4_k_cu_b79b6f14_224546ignoreE,@object
	.size		_ZN40_INTERNAL_3aab7401_4_k_cu_b79b6f14_224544cuda3std3__442_GLOBAL__N__3aab7401_4_k_cu_b79b6f14_224546ignoreE,(_ZN40_INTERNAL_3aab7401_4_k_cu_b79b6f14_224544cute7productE - _ZN40_INTERNAL_3aab7401_4_k_cu_b79b6f14_224544cuda3std3__442_GLOBAL__N__3aab7401_4_k_cu_b79b6f14_224546ignoreE)
_ZN40_INTERNAL_3aab7401_4_k_cu_b79b6f14_224544cuda3std3__442_GLOBAL__N__3aab7401_4_k_cu_b79b6f14_224546ignoreE:
	.zero		1
	.type		_ZN40_INTERNAL_3aab7401_4_k_cu_b79b6f14_224544cute7productE,@object
	.size		_ZN40_INTERNAL_3aab7401_4_k_cu_b79b6f14_224544cute7productE,(_ZN40_INTERNAL_3aab7401_4_k_cu_b79b6f14_224544cuda3std3__45__cpo3endE - _ZN40_INTERNAL_3aab7401_4_k_cu_b79b6f14_224544cute7productE)
_ZN40_INTERNAL_3aab7401_4_k_cu_b79b6f14_224544cute7productE:
	.zero		1
	.type		_ZN40_INTERNAL_3aab7401_4_k_cu_b79b6f14_224544cuda3std3__45__cpo3endE,@object
	.size		_ZN40_INTERNAL_3aab7401_4_k_cu_b79b6f14_224544cuda3std3__45__cpo3endE,(_ZN40_INTERNAL_3aab7401_4_k_cu_b79b6f14_224544cuda3std3__419piecewise_constructE - _ZN40_INTERNAL_3aab7401_4_k_cu_b79b6f14_224544cuda3std3__45__cpo3endE)
_ZN40_INTERNAL_3aab7401_4_k_cu_b79b6f14_224544cuda3std3__45__cpo3endE:
	.zero		1
	.type		_ZN40_INTERNAL_3aab7401_4_k_cu_b79b6f14_224544cuda3std3__419piecewise_constructE,@object
	.size		_ZN40_INTERNAL_3aab7401_4_k_cu_b79b6f14_224544cuda3std3__419piecewise_constructE,(_ZN40_INTERNAL_3aab7401_4_k_cu_b79b6f14_224544cuda3std3__45__cpo4cendE - _ZN40_INTERNAL_3aab7401_4_k_cu_b79b6f14_224544cuda3std3__419piecewise_constructE)
_ZN40_INTERNAL_3aab7401_4_k_cu_b79b6f14_224544cuda3std3__419piecewise_constructE:
	.zero		1
	.type		_ZN40_INTERNAL_3aab7401_4_k_cu_b79b6f14_224544cuda3std3__45__cpo4cendE,@object
	.size		_ZN40_INTERNAL_3aab7401_4_k_cu_b79b6f14_224544cuda3std3__45__cpo4cendE,(_ZN40_INTERNAL_3aab7401_4_k_cu_b79b6f14_224544cuda3std6ranges3__45__cpo4swapE - _ZN40_INTERNAL_3aab7401_4_k_cu_b79b6f14_224544cuda3std3__45__cpo4cendE)
_ZN40_INTERNAL_3aab7401_4_k_cu_b79b6f14_224544cuda3std3__45__cpo4cendE:
	.zero		1
	.type		_ZN40_INTERNAL_3aab7401_4_k_cu_b79b6f14_224544cuda3std6ranges3__45__cpo4swapE,@object
	.size		_ZN40_INTERNAL_3aab7401_4_k_cu_b79b6f14_224544cuda3std6ranges3__45__cpo4swapE,(.L_8 - _ZN40_INTERNAL_3aab7401_4_k_cu_b79b6f14_224544cuda3std6ranges3__45__cpo4swapE)
_ZN40_INTERNAL_3aab7401_4_k_cu_b79b6f14_224544cuda3std6ranges3__45__cpo4swapE:
	.zero		1
.L_8:


//--------------------- .nv.constant0._ZN7cutlass13device_kernelINS_4gemm6kernel13GemmUniversalIN4cute5tupleIJiiiiEEENS1_10collective13CollectiveMmaINS1_34MainloopSm90TmaGmmaWarpSpecializedILi28ENS5_IJNS4_1CILi1EEENSA_ILi8EEESB_EEENS1_32KernelTmaWarpSpecializedPingpongEEENS5_IJNSA_ILi64EEESG_NSA_ILi32EEEEEENS_6half_tENS5_IJlSB_lEEESJ_SK_NS4_8TiledMMAINS4_8MMA_AtomIJNS4_4SM904GMMA25MMA_64x64x16_F32F16F16_SSILNSO_5MajorE0ELSQ_0ELNSO_7ScaleInE1ELSR_1EEEEEENS4_6LayoutINS5_IJSB_SB_SB_EEENS5_IJNSA_ILi0EEESW_SW_EEEEENS5_IJNS4_10UnderscoreESZ_SZ_EEEEENS4_23SM90_TMA_LOAD_MULTICASTENS4_14ComposedLayoutINS4_7SwizzleILi2ELi4ELi3EEENS4_18smem_ptr_flag_bitsILi16EEENSU_INS5_IJSC_SH_EEENS5_IJSH_SB_EEEEEEEvNS4_8identityENS4_13SM90_TMA_LOADES1B_vS1C_EENS_8epilogue10collective6detail29Sm90TmaWarpSpecializedAdapterINS1G_15DefaultEpilogueISJ_SK_SK_NS1F_6thread17LinearCombinationISJ_Li1EffLNS1K_9ScaleType4KindE0ELNS_15FloatRoundStyleE2ESJ_EENS1_15EpilogueDefaultEEEEEvvEEEEvNT_6ParamsE --------------------------
	.section	.nv.constant0._ZN7cutlass13device_kernelINS_4gemm6kernel13GemmUniversalIN4cute5tupleIJiiiiEEENS1_10collective13CollectiveMmaINS1_34MainloopSm90TmaGmmaWarpSpecializedILi28ENS5_IJNS4_1CILi1EEENSA_ILi8EEESB_EEENS1_32KernelTmaWarpSpecializedPingpongEEENS5_IJNSA_ILi64EEESG_NSA_ILi32EEEEEENS_6half_tENS5_IJlSB_lEEESJ_SK_NS4_8TiledMMAINS4_8MMA_AtomIJNS4_4SM904GMMA25MMA_64x64x16_F32F16F16_SSILNSO_5MajorE0ELSQ_0ELNSO_7ScaleInE1ELSR_1EEEEEENS4_6LayoutINS5_IJSB_SB_SB_EEENS5_IJNSA_ILi0EEESW_SW_EEEEENS5_IJNS4_10UnderscoreESZ_SZ_EEEEENS4_23SM90_TMA_LOAD_MULTICASTENS4_14ComposedLayoutINS4_7SwizzleILi2ELi4ELi3EEENS4_18smem_ptr_flag_bitsILi16EEENSU_INS5_IJSC_SH_EEENS5_IJSH_SB_EEEEEEEvNS4_8identityENS4_13SM90_TMA_LOADES1B_vS1C_EENS_8epilogue10collective6detail29Sm90TmaWarpSpecializedAdapterINS1G_15DefaultEpilogueISJ_SK_SK_NS1F_6thread17LinearCombinationISJ_Li1EffLNS1K_9ScaleType4KindE0ELNS_15FloatRoundStyleE2ESJ_EENS1_15EpilogueDefaultEEEEEvvEEEEvNT_6ParamsE,"a",@progbits
	.sectionflags	@""
	.align	4
.nv.constant0._ZN7cutlass13device_kernelINS_4gemm6kernel13GemmUniversalIN4cute5tupleIJiiiiEEENS1_10collective13CollectiveMmaINS1_34MainloopSm90TmaGmmaWarpSpecializedILi28ENS5_IJNS4_1CILi1EEENSA_ILi8EEESB_EEENS1_32KernelTmaWarpSpecializedPingpongEEENS5_IJNSA_ILi64EEESG_NSA_ILi32EEEEEENS_6half_tENS5_IJlSB_lEEESJ_SK_NS4_8TiledMMAINS4_8MMA_AtomIJNS4_4SM904GMMA25MMA_64x64x16_F32F16F16_SSILNSO_5MajorE0ELSQ_0ELNSO_7ScaleInE1ELSR_1EEEEEENS4_6LayoutINS5_IJSB_SB_SB_EEENS5_IJNSA_ILi0EEESW_SW_EEEEENS5_IJNS4_10UnderscoreESZ_SZ_EEEEENS4_23SM90_TMA_LOAD_MULTICASTENS4_14ComposedLayoutINS4_7SwizzleILi2ELi4ELi3EEENS4_18smem_ptr_flag_bitsILi16EEENSU_INS5_IJSC_SH_EEENS5_IJSH_SB_EEEEEEEvNS4_8identityENS4_13SM90_TMA_LOADES1B_vS1C_EENS_8epilogue10collective6detail29Sm90TmaWarpSpecializedAdapterINS1G_15DefaultEpilogueISJ_SK_SK_NS1F_6thread17LinearCombinationISJ_Li1EffLNS1K_9ScaleType4KindE0ELNS_15FloatRoundStyleE2ESJ_EENS1_15EpilogueDefaultEEEEEvvEEEEvNT_6ParamsE:
	.zero		1664


//--------------------- SYMBOLS --------------------------

	.type		.nv.reservedSmem.offset0,@object
	.size		.nv.reservedSmem.offset0,0x4
	.type		__assertfail,@function
